// auto-generated by cutlass_sweep.gemm — config: {"arch": "sm_90", "cluster_m": 1, "cluster_n": 1, "dtype": "fp16", "dtype_b": "fp16", "layout": "nt", "stages": 0, "tile_k": 16, "tile_m": 192, "tile_n": 176}
#include "cutlass/cutlass.h"
#include "cutlass/gemm/collective/collective_builder.hpp"
#include "cutlass/gemm/device/gemm_universal_adapter.h"
#include "cutlass/gemm/kernel/gemm_universal.hpp"
#include "cutlass/epilogue/collective/collective_builder.hpp"

using ElemA = cutlass::half_t;
using ElemB = cutlass::half_t;
using ElemCD = cutlass::half_t;
using Acc  = float;
using TileShape    = cute::Shape<cute::_192, cute::_176, cute::_16>;
using ClusterShape = cute::Shape<cute::_1, cute::_1, cute::_1>;

using CollectiveEpilogue = typename cutlass::epilogue::collective::CollectiveBuilder<
    cutlass::arch::Sm90, cutlass::arch::OpClassTensorOp,
    TileShape, ClusterShape,
    cutlass::epilogue::collective::EpilogueTileAuto,
    Acc, Acc,
    ElemCD, cutlass::layout::RowMajor, 128 / cutlass::sizeof_bits<ElemCD>::value,
    ElemCD, cutlass::layout::RowMajor, 128 / cutlass::sizeof_bits<ElemCD>::value,
    cutlass::epilogue::collective::EpilogueScheduleAuto
  >::CollectiveOp;

using CollectiveMainloop = typename cutlass::gemm::collective::CollectiveBuilder<
    cutlass::arch::Sm90, cutlass::arch::OpClassTensorOp,
    ElemA, cutlass::layout::RowMajor, 128 / cutlass::sizeof_bits<ElemA>::value,
    ElemB, cutlass::layout::ColumnMajor, 128 / cutlass::sizeof_bits<ElemB>::value,
    Acc,
    TileShape, ClusterShape,
    cutlass::gemm::collective::StageCountAutoCarveout<static_cast<int>(sizeof(typename CollectiveEpilogue::SharedStorage))>,
    cutlass::gemm::collective::KernelScheduleAuto
  >::CollectiveOp;

using GemmKernel = cutlass::gemm::kernel::GemmUniversal<
    cute::Shape<int,int,int,int>,
    CollectiveMainloop,
    CollectiveEpilogue
>;
using Gemm = cutlass::gemm::device::GemmUniversalAdapter<GemmKernel>;

// Force the device kernel symbol into the cubin without needing a host main.
auto* _anchor = &cutlass::device_kernel<GemmKernel>;


// ===== COMPILED SASS (sm_90a) =====

	.target	sm_90a

	.elftype	@"ET_EXEC"


//--------------------- .note.nv.tkinfo           --------------------------
	.section	.note.nv.tkinfo,"",@"SHT_NOTE"
	.sectionflags	@"SHF_NOTE_NV_TKINFO"
	.tkinfo
        /*0018*/ 	.word	0x00000002
        /*0030*/ 	.string	""
        /*0030*/ 	.string	"ptxas"
        /*0030*/ 	.string	"Cuda compilation tools, release 13.0, V13.0.88"
        /*0030*/ 	.string	"Build cuda_13.0.r13.0/compiler.36424714_0"
        /*0030*/ 	.string	"-arch sm_90a -m 64 "



//--------------------- .note.nv.cuinfo           --------------------------
	.section	.note.nv.cuinfo,"",@"SHT_NOTE"
	.sectionflags	@"SHF_NOTE_NV_CUINFO"
        /*0018*/ 	.short	0x0002
        /*001a*/ 	.short	0x005a
        /*001c*/ 	.short	0x0082
	.zero		2


//--------------------- .nv.info                  --------------------------
	.section	.nv.info,"",@"SHT_CUDA_INFO"
	.align	4


	//----- nvinfo : EIATTR_REGCOUNT
	.align		4
        /*0000*/ 	.byte	0x04, 0x2f
        /*0002*/ 	.short	(.L_15 - .L_14)
	.align		4
.L_14:
        /*0004*/ 	.word	index@(_ZN7cutlass13device_kernelINS_4gemm6kernel13GemmUniversalIN4cute5tupleIJiiiiEEENS1_10collective13CollectiveMmaINS1_34MainloopSm90TmaGmmaWarpSpecializedILi19ENS5_IJNS4_1CILi1EEESB_SB_EEENS1_35KernelTmaWarpSpecializedCooperativeEEENS5_IJNSA_ILi192EEENSA_ILi176EEENSA_ILi16EEEEEENS_6half_tENS5_IJlSB_lEEESJ_SK_NS4_8TiledMMAINS4_8MMA_AtomIJNS4_4SM904GMMA25MMA_64x16x16_F32F16F16_SSILNSO_5MajorE0ELSQ_0ELNSO_7ScaleInE1ELSR_1EEEEEENS4_6LayoutINS5_IJNSA_ILi2EEESB_SB_EEENS5_IJSB_NSA_ILi0EEESX_EEEEENS5_IJNS4_10UnderscoreES10_S10_EEEEENS4_13SM90_TMA_LOADENS4_14ComposedLayoutINS4_7SwizzleILi1ELi4ELi3EEENS4_18smem_ptr_flag_bitsILi16EEENSU_INS5_IJNSA_ILi8EEESH_EEENS5_IJSH_SB_EEEEEEEvNS4_8identityES13_S1D_vS1E_EENS_8epilogue10collective6detail29Sm90TmaWarpSpecializedAdapterINS1H_15DefaultEpilogueISJ_SK_SK_NS1G_6thread17LinearCombinationISJ_Li1EffLNS1L_9ScaleType4KindE0ELNS_15FloatRoundStyleE2ESJ_EENS1_15EpilogueDefaultEEEEEvvEEEEvNT_6ParamsE)
        /*0008*/ 	.word	0x000000a8


	//----- nvinfo : EIATTR_FRAME_SIZE
	.align		4
.L_15:
        /*000c*/ 	.byte	0x04, 0x11
        /*000e*/ 	.short	(.L_17 - .L_16)
	.align		4
.L_16:
        /*0010*/ 	.word	index@(_ZN7cutlass13device_kernelINS_4gemm6kernel13GemmUniversalIN4cute5tupleIJiiiiEEENS1_10collective13CollectiveMmaINS1_34MainloopSm90TmaGmmaWarpSpecializedILi19ENS5_IJNS4_1CILi1EEESB_SB_EEENS1_35KernelTmaWarpSpecializedCooperativeEEENS5_IJNSA_ILi192EEENSA_ILi176EEENSA_ILi16EEEEEENS_6half_tENS5_IJlSB_lEEESJ_SK_NS4_8TiledMMAINS4_8MMA_AtomIJNS4_4SM904GMMA25MMA_64x16x16_F32F16F16_SSILNSO_5MajorE0ELSQ_0ELNSO_7ScaleInE1ELSR_1EEEEEENS4_6LayoutINS5_IJNSA_ILi2EEESB_SB_EEENS5_IJSB_NSA_ILi0EEESX_EEEEENS5_IJNS4_10UnderscoreES10_S10_EEEEENS4_13SM90_TMA_LOADENS4_14ComposedLayoutINS4_7SwizzleILi1ELi4ELi3EEENS4_18smem_ptr_flag_bitsILi16EEENSU_INS5_IJNSA_ILi8EEESH_EEENS5_IJSH_SB_EEEEEEEvNS4_8identityES13_S1D_vS1E_EENS_8epilogue10collective6detail29Sm90TmaWarpSpecializedAdapterINS1H_15DefaultEpilogueISJ_SK_SK_NS1G_6thread17LinearCombinationISJ_Li1EffLNS1L_9ScaleType4KindE0ELNS_15FloatRoundStyleE2ESJ_EENS1_15EpilogueDefaultEEEEEvvEEEEvNT_6ParamsE)
        /*0014*/ 	.word	0x00000000


	//----- nvinfo : EIATTR_MIN_STACK_SIZE
	.align		4
.L_17:
        /*0018*/ 	.byte	0x04, 0x12
        /*001a*/ 	.short	(.L_19 - .L_18)
	.align		4
.L_18:
        /*001c*/ 	.word	index@(_ZN7cutlass13device_kernelINS_4gemm6kernel13GemmUniversalIN4cute5tupleIJiiiiEEENS1_10collective13CollectiveMmaINS1_34MainloopSm90TmaGmmaWarpSpecializedILi19ENS5_IJNS4_1CILi1EEESB_SB_EEENS1_35KernelTmaWarpSpecializedCooperativeEEENS5_IJNSA_ILi192EEENSA_ILi176EEENSA_ILi16EEEEEENS_6half_tENS5_IJlSB_lEEESJ_SK_NS4_8TiledMMAINS4_8MMA_AtomIJNS4_4SM904GMMA25MMA_64x16x16_F32F16F16_SSILNSO_5MajorE0ELSQ_0ELNSO_7ScaleInE1ELSR_1EEEEEENS4_6LayoutINS5_IJNSA_ILi2EEESB_SB_EEENS5_IJSB_NSA_ILi0EEESX_EEEEENS5_IJNS4_10UnderscoreES10_S10_EEEEENS4_13SM90_TMA_LOADENS4_14ComposedLayoutINS4_7SwizzleILi1ELi4ELi3EEENS4_18smem_ptr_flag_bitsILi16EEENSU_INS5_IJNSA_ILi8EEESH_EEENS5_IJSH_SB_EEEEEEEvNS4_8identityES13_S1D_vS1E_EENS_8epilogue10collective6detail29Sm90TmaWarpSpecializedAdapterINS1H_15DefaultEpilogueISJ_SK_SK_NS1G_6thread17LinearCombinationISJ_Li1EffLNS1L_9ScaleType4KindE0ELNS_15FloatRoundStyleE2ESJ_EENS1_15EpilogueDefaultEEEEEvvEEEEvNT_6ParamsE)
        /*0020*/ 	.word	0x00000000
.L_19:


//--------------------- .nv.compat                --------------------------
	.section	.nv.compat,"",@"SHT_CUDA_COMPAT_INFO"
	.align	4
        /*0000*/ 	.byte	0x02, 0x09, 0x01, 0x00, 0x02, 0x02, 0x04, 0x00, 0x02, 0x05, 0x05, 0x00, 0x03, 0x07, 0x01, 0x01
        /*0010*/ 	.byte	0x02, 0x03, 0x01, 0x00, 0x02, 0x06, 0x01, 0x00, 0x04, 0x0b, 0x08, 0x00, 0x00, 0x00, 0x00, 0x00
        /*0020*/ 	.byte	0x00, 0x00, 0x00, 0x00


//--------------------- .nv.info._ZN7cutlass13device_kernelINS_4gemm6kernel13GemmUniversalIN4cute5tupleIJiiiiEEENS1_10collective13CollectiveMmaINS1_34MainloopSm90TmaGmmaWarpSpecializedILi19ENS5_IJNS4_1CILi1EEESB_SB_EEENS1_35KernelTmaWarpSpecializedCooperativeEEENS5_IJNSA_ILi192EEENSA_ILi176EEENSA_ILi16EEEEEENS_6half_tENS5_IJlSB_lEEESJ_SK_NS4_8TiledMMAINS4_8MMA_AtomIJNS4_4SM904GMMA25MMA_64x16x16_F32F16F16_SSILNSO_5MajorE0ELSQ_0ELNSO_7ScaleInE1ELSR_1EEEEEENS4_6LayoutINS5_IJNSA_ILi2EEESB_SB_EEENS5_IJSB_NSA_ILi0EEESX_EEEEENS5_IJNS4_10UnderscoreES10_S10_EEEEENS4_13SM90_TMA_LOADENS4_14ComposedLayoutINS4_7SwizzleILi1ELi4ELi3EEENS4_18smem_ptr_flag_bitsILi16EEENSU_INS5_IJNSA_ILi8EEESH_EEENS5_IJSH_SB_EEEEEEEvNS4_8identityES13_S1D_vS1E_EENS_8epilogue10collective6detail29Sm90TmaWarpSpecializedAdapterINS1H_15DefaultEpilogueISJ_SK_SK_NS1G_6thread17LinearCombinationISJ_Li1EffLNS1L_9ScaleType4KindE0ELNS_15FloatRoundStyleE2ESJ_EENS1_15EpilogueDefaultEEEEEvvEEEEvNT_6ParamsE --------------------------
	.section	.nv.info._ZN7cutlass13device_kernelINS_4gemm6kernel13GemmUniversalIN4cute5tupleIJiiiiEEENS1_10collective13CollectiveMmaINS1_34MainloopSm90TmaGmmaWarpSpecializedILi19ENS5_IJNS4_1CILi1EEESB_SB_EEENS1_35KernelTmaWarpSpecializedCooperativeEEENS5_IJNSA_ILi192EEENSA_ILi176EEENSA_ILi16EEEEEENS_6half_tENS5_IJlSB_lEEESJ_SK_NS4_8TiledMMAINS4_8MMA_AtomIJNS4_4SM904GMMA25MMA_64x16x16_F32F16F16_SSILNSO_5MajorE0ELSQ_0ELNSO_7ScaleInE1ELSR_1EEEEEENS4_6LayoutINS5_IJNSA_ILi2EEESB_SB_EEENS5_IJSB_NSA_ILi0EEESX_EEEEENS5_IJNS4_10UnderscoreES10_S10_EEEEENS4_13SM90_TMA_LOADENS4_14ComposedLayoutINS4_7SwizzleILi1ELi4ELi3EEENS4_18smem_ptr_flag_bitsILi16EEENSU_INS5_IJNSA_ILi8EEESH_EEENS5_IJSH_SB_EEEEEEEvNS4_8identityES13_S1D_vS1E_EENS_8epilogue10collective6detail29Sm90TmaWarpSpecializedAdapterINS1H_15DefaultEpilogueISJ_SK_SK_NS1G_6thread17LinearCombinationISJ_Li1EffLNS1L_9ScaleType4KindE0ELNS_15FloatRoundStyleE2ESJ_EENS1_15EpilogueDefaultEEEEEvvEEEEvNT_6ParamsE,"",@"SHT_CUDA_INFO"
	.sectionflags	@""
	.align	4


	//----- nvinfo : EIATTR_CUDA_API_VERSION
	.align		4
        /*0000*/ 	.byte	0x04, 0x37
        /*0002*/ 	.short	(.L_21 - .L_20)
.L_20:
        /*0004*/ 	.word	0x00000082


	//----- nvinfo : EIATTR_KPARAM_INFO
	.align		4
.L_21:
        /*0008*/ 	.byte	0x04, 0x17
        /*000a*/ 	.short	(.L_23 - .L_22)
.L_22:
        /*000c*/ 	.word	0x00000000
        /*0010*/ 	.short	0x0000
        /*0012*/ 	.short	0x0070
        /*0014*/ 	.byte	0x00, 0xf0, 0x01, 0x10


	//----- nvinfo : EIATTR_SPARSE_MMA_MASK
	.align		4
.L_23:
        /*0018*/ 	.byte	0x03, 0x50
        /*001a*/ 	.short	0x0000


	//----- nvinfo : EIATTR_MAXREG_COUNT
	.align		4
        /*001c*/ 	.byte	0x03, 0x1b
        /*001e*/ 	.short	0x00a8


	//----- nvinfo : EIATTR_NUM_BARRIERS
	.align		4
        /*0020*/ 	.byte	0x02, 0x4c
        /*0022*/ 	.byte	0x01
	.zero		1


	//----- nvinfo : EIATTR_EXTERNS
	.align		4
        /*0024*/ 	.byte	0x04, 0x0f
        /*0026*/ 	.short	(.L_25 - .L_24)


	//   ....[0]....
	.align		4
.L_24:
        /*0028*/ 	.word	index@(__assertfail)


	//----- nvinfo : EIATTR_MERCURY_ISA_VERSION
	.align		4
.L_25:
        /*002c*/ 	.byte	0x03, 0x5f
        /*002e*/ 	.short	0x0101


	//----- nvinfo : EIATTR_INT_WARP_WIDE_INSTR_OFFSETS
	.align		4
        /*0030*/ 	.byte	0x04, 0x31
        /*0032*/ 	.short	(.L_27 - .L_26)


	//   ....[0]....
.L_26:
        /*0034*/ 	.word	0x000005d0


	//   ....[1]....
        /*0038*/ 	.word	0x000005e0


	//   ....[2]....
        /*003c*/ 	.word	0x000006c0


	//----- nvinfo : EIATTR_COOP_GROUP_MASK_REGIDS
	.align		4
.L_27:
        /*0040*/ 	.byte	0x04, 0x29
        /*0042*/ 	.short	(.L_29 - .L_28)


	//   ....[0]....
.L_28:
        /*0044*/ 	.word	0xffffffff


	//   ....[1]....
        /*0048*/ 	.word	0xffffffff


	//   ....[2]....
        /*004c*/ 	.word	0xffffffff


	//   ....[3]....
        /*0050*/ 	.word	0xffffffff


	//   ....[4]....
        /*0054*/ 	.word	0xffffffff


	//----- nvinfo : EIATTR_COOP_GROUP_INSTR_OFFSETS
	.align		4
.L_29:
        /*0058*/ 	.byte	0x04, 0x28
        /*005a*/ 	.short	(.L_31 - .L_30)


	//   ....[0]....
.L_30:
        /*005c*/ 	.word	0x00000060


	//   ....[1]....
        /*0060*/ 	.word	0x00000070


	//   ....[2]....
        /*0064*/ 	.word	0x00000130


	//   ....[3]....
        /*0068*/ 	.word	0x000004d0


	//   ....[4]....
        /*006c*/ 	.word	0x000011b0


	//----- nvinfo : EIATTR_REG_RECONFIG
	.align		4
.L_31:
        /*0070*/ 	.byte	0x01, 0x54
	.zero		2


	//----- nvinfo : EIATTR_SYSCALL_OFFSETS
	.align		4
        /*0074*/ 	.byte	0x04, 0x46
        /*0076*/ 	.short	(.L_33 - .L_32)


	//   ....[0]....
.L_32:
        /*0078*/ 	.word	0x00001360


	//----- nvinfo : EIATTR_MBARRIER_INSTR_OFFSETS
	.align		4
.L_33:
        /*007c*/ 	.byte	0x04, 0x39
        /*007e*/ 	.short	(.L_35 - .L_34)


	//   ....[0]....
.L_34:
        /*0080*/ 	.word	0x00000250
        /*0084*/ 	.word	0x000000ff
        /*0088*/ 	.word	0x00000000
        /*008c*/ 	.short	0x0100
        /*008e*/ 	.byte	0x08
	.zero		1


	//   ....[1]....
        /*0090*/ 	.word	0x00000260
        /*0094*/ 	.word	0x000000ff
        /*0098*/ 	.word	0x00000098
        /*009c*/ 	.short	0x0100
        /*009e*/ 	.byte	0x08
	.zero		1


	//   ....[2]....
        /*00a0*/ 	.word	0x00000270
        /*00a4*/ 	.word	0x000000ff
        /*00a8*/ 	.word	0x00000008
        /*00ac*/ 	.short	0x0100
        /*00ae*/ 	.byte	0x08
	.zero		1


	//   ....[3]....
        /*00b0*/ 	.word	0x00000280
        /*00b4*/ 	.word	0x000000ff
        /*00b8*/ 	.word	0x000000a0
        /*00bc*/ 	.short	0x0100
        /*00be*/ 	.byte	0x08
	.zero		1


	//   ....[4]....
        /*00c0*/ 	.word	0x00000290
        /*00c4*/ 	.word	0x000000ff
        /*00c8*/ 	.word	0x00000010
        /*00cc*/ 	.short	0x0100
        /*00ce*/ 	.byte	0x08
	.zero		1


	//   ....[5]....
        /*00d0*/ 	.word	0x000002a0
        /*00d4*/ 	.word	0x000000ff
        /*00d8*/ 	.word	0x000000a8
        /*00dc*/ 	.short	0x0100
        /*00de*/ 	.byte	0x08
	.zero		1


	//   ....[6]....
        /*00e0*/ 	.word	0x000002b0
        /*00e4*/ 	.word	0x000000ff
        /*00e8*/ 	.word	0x00000018
        /*00ec*/ 	.short	0x0100
        /*00ee*/ 	.byte	0x08
	.zero		1


	//   ....[7]....
        /*00f0*/ 	.word	0x000002c0
        /*00f4*/ 	.word	0x000000ff
        /*00f8*/ 	.word	0x000000b0
        /*00fc*/ 	.short	0x0100
        /*00fe*/ 	.byte	0x08
	.zero		1


	//   ....[8]....
        /*0100*/ 	.word	0x000002d0
        /*0104*/ 	.word	0x000000ff
        /*0108*/ 	.word	0x00000020
        /*010c*/ 	.short	0x0100
        /*010e*/ 	.byte	0x08
	.zero		1


	//   ....[9]....
        /*0110*/ 	.word	0x000002e0
        /*0114*/ 	.word	0x000000ff
        /*0118*/ 	.word	0x000000b8
        /*011c*/ 	.short	0x0100
        /*011e*/ 	.byte	0x08
	.zero		1


	//   ....[10]....
        /*0120*/ 	.word	0x000002f0
        /*0124*/ 	.word	0x000000ff
        /*0128*/ 	.word	0x00000028
        /*012c*/ 	.short	0x0100
        /*012e*/ 	.byte	0x08
	.zero		1


	//   ....[11]....
        /*0130*/ 	.word	0x00000300
        /*0134*/ 	.word	0x000000ff
        /*0138*/ 	.word	0x000000c0
        /*013c*/ 	.short	0x0100
        /*013e*/ 	.byte	0x08
	.zero		1


	//   ....[12]....
        /*0140*/ 	.word	0x00000310
        /*0144*/ 	.word	0x000000ff
        /*0148*/ 	.word	0x00000030
        /*014c*/ 	.short	0x0100
        /*014e*/ 	.byte	0x08
	.zero		1


	//   ....[13]....
        /*0150*/ 	.word	0x00000320
        /*0154*/ 	.word	0x000000ff
        /*0158*/ 	.word	0x000000c8
        /*015c*/ 	.short	0x0100
        /*015e*/ 	.byte	0x08
	.zero		1


	//   ....[14]....
        /*0160*/ 	.word	0x00000330
        /*0164*/ 	.word	0x000000ff
        /*0168*/ 	.word	0x00000038
        /*016c*/ 	.short	0x0100
        /*016e*/ 	.byte	0x08
	.zero		1


	//   ....[15]....
        /*0170*/ 	.word	0x00000340
        /*0174*/ 	.word	0x000000ff
        /*0178*/ 	.word	0x000000d0
        /*017c*/ 	.short	0x0100
        /*017e*/ 	.byte	0x08
	.zero		1


	//   ....[16]....
        /*0180*/ 	.word	0x00000350
        /*0184*/ 	.word	0x000000ff
        /*0188*/ 	.word	0x00000040
        /*018c*/ 	.short	0x0100
        /*018e*/ 	.byte	0x08
	.zero		1


	//   ....[17]....
        /*0190*/ 	.word	0x00000360
        /*0194*/ 	.word	0x000000ff
        /*0198*/ 	.word	0x000000d8
        /*019c*/ 	.short	0x0100
        /*019e*/ 	.byte	0x08
	.zero		1


	//   ....[18]....
        /*01a0*/ 	.word	0x00000370
        /*01a4*/ 	.word	0x000000ff
        /*01a8*/ 	.word	0x00000048
        /*01ac*/ 	.short	0x0100
        /*01ae*/ 	.byte	0x08
	.zero		1


	//   ....[19]....
        /*01b0*/ 	.word	0x00000380
        /*01b4*/ 	.word	0x000000ff
        /*01b8*/ 	.word	0x000000e0
        /*01bc*/ 	.short	0x0100
        /*01be*/ 	.byte	0x08
	.zero		1


	//   ....[20]....
        /*01c0*/ 	.word	0x00000390
        /*01c4*/ 	.word	0x000000ff
        /*01c8*/ 	.word	0x00000050
        /*01cc*/ 	.short	0x0100
        /*01ce*/ 	.byte	0x08
	.zero		1


	//   ....[21]....
        /*01d0*/ 	.word	0x000003a0
        /*01d4*/ 	.word	0x000000ff
        /*01d8*/ 	.word	0x000000e8
        /*01dc*/ 	.short	0x0100
        /*01de*/ 	.byte	0x08
	.zero		1


	//   ....[22]....
        /*01e0*/ 	.word	0x000003b0
        /*01e4*/ 	.word	0x000000ff
        /*01e8*/ 	.word	0x00000058
        /*01ec*/ 	.short	0x0100
        /*01ee*/ 	.byte	0x08
	.zero		1


	//   ....[23]....
        /*01f0*/ 	.word	0x000003c0
        /*01f4*/ 	.word	0x000000ff
        /*01f8*/ 	.word	0x000000f0
        /*01fc*/ 	.short	0x0100
        /*01fe*/ 	.byte	0x08
	.zero		1


	//   ....[24]....
        /*0200*/ 	.word	0x000003d0
        /*0204*/ 	.word	0x000000ff
        /*0208*/ 	.word	0x00000060
        /*020c*/ 	.short	0x0100
        /*020e*/ 	.byte	0x08
	.zero		1


	//   ....[25]....
        /*0210*/ 	.word	0x000003e0
        /*0214*/ 	.word	0x000000ff
        /*0218*/ 	.word	0x000000f8
        /*021c*/ 	.short	0x0100
        /*021e*/ 	.byte	0x08
	.zero		1


	//   ....[26]....
        /*0220*/ 	.word	0x000003f0
        /*0224*/ 	.word	0x000000ff
        /*0228*/ 	.word	0x00000068
        /*022c*/ 	.short	0x0100
        /*022e*/ 	.byte	0x08
	.zero		1


	//   ....[27]....
        /*0230*/ 	.word	0x00000400
        /*0234*/ 	.word	0x000000ff
        /*0238*/ 	.word	0x00000100
        /*023c*/ 	.short	0x0100
        /*023e*/ 	.byte	0x08
	.zero		1


	//   ....[28]....
        /*0240*/ 	.word	0x00000410
        /*0244*/ 	.word	0x000000ff
        /*0248*/ 	.word	0x00000070
        /*024c*/ 	.short	0x0100
        /*024e*/ 	.byte	0x08
	.zero		1


	//   ....[29]....
        /*0250*/ 	.word	0x00000420
        /*0254*/ 	.word	0x000000ff
        /*0258*/ 	.word	0x00000108
        /*025c*/ 	.short	0x0100
        /*025e*/ 	.byte	0x08
	.zero		1


	//   ....[30]....
        /*0260*/ 	.word	0x00000430
        /*0264*/ 	.word	0x000000ff
        /*0268*/ 	.word	0x00000078
        /*026c*/ 	.short	0x0100
        /*026e*/ 	.byte	0x08
	.zero		1


	//   ....[31]....
        /*0270*/ 	.word	0x00000440
        /*0274*/ 	.word	0x000000ff
        /*0278*/ 	.word	0x00000110
        /*027c*/ 	.short	0x0100
        /*027e*/ 	.byte	0x08
	.zero		1


	//   ....[32]....
        /*0280*/ 	.word	0x00000450
        /*0284*/ 	.word	0x000000ff
        /*0288*/ 	.word	0x00000080
        /*028c*/ 	.short	0x0100
        /*028e*/ 	.byte	0x08
	.zero		1


	//   ....[33]....
        /*0290*/ 	.word	0x00000460
        /*0294*/ 	.word	0x000000ff
        /*0298*/ 	.word	0x00000118
        /*029c*/ 	.short	0x0100
        /*029e*/ 	.byte	0x08
	.zero		1


	//   ....[34]....
        /*02a0*/ 	.word	0x00000470
        /*02a4*/ 	.word	0x000000ff
        /*02a8*/ 	.word	0x00000088
        /*02ac*/ 	.short	0x0100
        /*02ae*/ 	.byte	0x08
	.zero		1


	//   ....[35]....
        /*02b0*/ 	.word	0x00000480
        /*02b4*/ 	.word	0x000000ff
        /*02b8*/ 	.word	0x00000120
        /*02bc*/ 	.short	0x0100
        /*02be*/ 	.byte	0x08
	.zero		1


	//   ....[36]....
        /*02c0*/ 	.word	0x00000490
        /*02c4*/ 	.word	0x000000ff
        /*02c8*/ 	.word	0x00000090
        /*02cc*/ 	.short	0x0100
        /*02ce*/ 	.byte	0x08
	.zero		1


	//   ....[37]....
        /*02d0*/ 	.word	0x000004a0
        /*02d4*/ 	.word	0x000000ff
        /*02d8*/ 	.word	0x00000128
        /*02dc*/ 	.short	0x0100
        /*02de*/ 	.byte	0x08
	.zero		1


	//   ....[38]....
        /*02e0*/ 	.word	0x00000730
        /*02e4*/ 	.word	0x000000ff
        /*02e8*/ 	.word	0x00000140
        /*02ec*/ 	.short	0x0100
        /*02ee*/ 	.byte	0x06
	.zero		1


	//   ....[39]....
        /*02f0*/ 	.word	0x00000790
        /*02f4*/ 	.word	0x000000ff
        /*02f8*/ 	.word	0x00000148
        /*02fc*/ 	.short	0x0100
        /*02fe*/ 	.byte	0x06
	.zero		1


	//   ....[40]....
        /*0300*/ 	.word	0x000013e0
        /*0304*/ 	.word	0x00000003
        /*0308*/ 	.word	0x00000000
        /*030c*/ 	.short	0x010a
        /*030e*/ 	.byte	0x3f
	.zero		1


	//   ....[41]....
        /*0310*/ 	.word	0x00001420
        /*0314*/ 	.word	0x00000003
        /*0318*/ 	.word	0x00000000
        /*031c*/ 	.short	0x010a
        /*031e*/ 	.byte	0x3f
	.zero		1


	//   ....[42]....
        /*0320*/ 	.word	0x00001e20
        /*0324*/ 	.word	0x000000ff
        /*0328*/ 	.word	0x00000000
        /*032c*/ 	.short	0x010a
        /*032e*/ 	.byte	0x04
	.zero		1


	//   ....[43]....
        /*0330*/ 	.word	0x00001e60
        /*0334*/ 	.word	0x000000ff
        /*0338*/ 	.word	0x00000000
        /*033c*/ 	.short	0x010a
        /*033e*/ 	.byte	0x04
	.zero		1


	//   ....[44]....
        /*0340*/ 	.word	0x00002730
        /*0344*/ 	.word	0x000000ff
        /*0348*/ 	.word	0x00000000
        /*034c*/ 	.short	0x0101
        /*034e*/ 	.byte	0x04
	.zero		1


	//   ....[45]....
        /*0350*/ 	.word	0x00002900
        /*0354*/ 	.word	0x00000004
        /*0358*/ 	.word	0x00000000
        /*035c*/ 	.short	0x0101
        /*035e*/ 	.byte	0x3f
	.zero		1


	//   ....[46]....
        /*0360*/ 	.word	0x0000e3c0
        /*0364*/ 	.word	0x0000000e
        /*0368*/ 	.word	0x00000098
        /*036c*/ 	.short	0x010a
        /*036e*/ 	.byte	0x3f
	.zero		1


	//   ....[47]....
        /*0370*/ 	.word	0x0000e7a0
        /*0374*/ 	.word	0x00000006
        /*0378*/ 	.word	0x00000148
        /*037c*/ 	.short	0x0101
        /*037e*/ 	.byte	0x3f
	.zero		1


	//   ....[48]....
        /*0380*/ 	.word	0x0000eec0
        /*0384*/ 	.word	0x00000007
        /*0388*/ 	.word	0x00000000
        /*038c*/ 	.short	0x010a
        /*038e*/ 	.byte	0x3f
	.zero		1


	//   ....[49]....
        /*0390*/ 	.word	0x0000ef40
        /*0394*/ 	.word	0x00000009
        /*0398*/ 	.word	0x00000000
        /*039c*/ 	.short	0x010a
        /*039e*/ 	.byte	0x3f
	.zero		1


	//   ....[50]....
        /*03a0*/ 	.word	0x0000efd0
        /*03a4*/ 	.word	0x00000006
        /*03a8*/ 	.word	0x00000000
        /*03ac*/ 	.short	0x010a
        /*03ae*/ 	.byte	0x3f
	.zero		1


	//   ....[51]....
        /*03b0*/ 	.word	0x0000f060
        /*03b4*/ 	.word	0x00000009
        /*03b8*/ 	.word	0x00000000
        /*03bc*/ 	.short	0x010a
        /*03be*/ 	.byte	0x3f
	.zero		1


	//   ....[52]....
        /*03c0*/ 	.word	0x0000f0f0
        /*03c4*/ 	.word	0x00000006
        /*03c8*/ 	.word	0x00000000
        /*03cc*/ 	.short	0x010a
        /*03ce*/ 	.byte	0x3f
	.zero		1


	//   ....[53]....
        /*03d0*/ 	.word	0x0000f180
        /*03d4*/ 	.word	0x00000009
        /*03d8*/ 	.word	0x00000000
        /*03dc*/ 	.short	0x010a
        /*03de*/ 	.byte	0x3f
	.zero		1


	//   ....[54]....
        /*03e0*/ 	.word	0x0000f210
        /*03e4*/ 	.word	0x00000006
        /*03e8*/ 	.word	0x00000000
        /*03ec*/ 	.short	0x010a
        /*03ee*/ 	.byte	0x3f
	.zero		1


	//   ....[55]....
        /*03f0*/ 	.word	0x0000f2a0
        /*03f4*/ 	.word	0x00000009
        /*03f8*/ 	.word	0x00000000
        /*03fc*/ 	.short	0x010a
        /*03fe*/ 	.byte	0x3f
	.zero		1


	//   ....[56]....
        /*0400*/ 	.word	0x0000f330
        /*0404*/ 	.word	0x00000006
        /*0408*/ 	.word	0x00000000
        /*040c*/ 	.short	0x010a
        /*040e*/ 	.byte	0x3f
	.zero		1


	//   ....[57]....
        /*0410*/ 	.word	0x0000f3c0
        /*0414*/ 	.word	0x00000009
        /*0418*/ 	.word	0x00000000
        /*041c*/ 	.short	0x010a
        /*041e*/ 	.byte	0x3f
	.zero		1


	//   ....[58]....
        /*0420*/ 	.word	0x0000f450
        /*0424*/ 	.word	0x00000006
        /*0428*/ 	.word	0x00000000
        /*042c*/ 	.short	0x010a
        /*042e*/ 	.byte	0x3f
	.zero		1


	//   ....[59]....
        /*0430*/ 	.word	0x0000f4e0
        /*0434*/ 	.word	0x00000009
        /*0438*/ 	.word	0x00000000
        /*043c*/ 	.short	0x010a
        /*043e*/ 	.byte	0x3f
	.zero		1


	//   ....[60]....
        /*0440*/ 	.word	0x0000f570
        /*0444*/ 	.word	0x00000006
        /*0448*/ 	.word	0x00000000
        /*044c*/ 	.short	0x010a
        /*044e*/ 	.byte	0x3f
	.zero		1


	//   ....[61]....
        /*0450*/ 	.word	0x0000f600
        /*0454*/ 	.word	0x00000009
        /*0458*/ 	.word	0x00000000
        /*045c*/ 	.short	0x010a
        /*045e*/ 	.byte	0x3f
	.zero		1


	//   ....[62]....
        /*0460*/ 	.word	0x0000f690
        /*0464*/ 	.word	0x00000006
        /*0468*/ 	.word	0x00000000
        /*046c*/ 	.short	0x010a
        /*046e*/ 	.byte	0x3f
	.zero		1


	//   ....[63]....
        /*0470*/ 	.word	0x0000f720
        /*0474*/ 	.word	0x00000009
        /*0478*/ 	.word	0x00000000
        /*047c*/ 	.short	0x010a
        /*047e*/ 	.byte	0x3f
	.zero		1


	//   ....[64]....
        /*0480*/ 	.word	0x0000f7b0
        /*0484*/ 	.word	0x00000006
        /*0488*/ 	.word	0x00000000
        /*048c*/ 	.short	0x010a
        /*048e*/ 	.byte	0x3f
	.zero		1


	//   ....[65]....
        /*0490*/ 	.word	0x0000f840
        /*0494*/ 	.word	0x00000009
        /*0498*/ 	.word	0x00000000
        /*049c*/ 	.short	0x010a
        /*049e*/ 	.byte	0x3f
	.zero		1


	//   ....[66]....
        /*04a0*/ 	.word	0x0000f8d0
        /*04a4*/ 	.word	0x00000003
        /*04a8*/ 	.word	0x00000000
        /*04ac*/ 	.short	0x010a
        /*04ae*/ 	.byte	0x3f
	.zero		1


	//   ....[67]....
        /*04b0*/ 	.word	0x0000f930
        /*04b4*/ 	.word	0x00000003
        /*04b8*/ 	.word	0x00000000
        /*04bc*/ 	.short	0x010a
        /*04be*/ 	.byte	0x3f
	.zero		1


	//   ....[68]....
        /*04c0*/ 	.word	0x0000f990
        /*04c4*/ 	.word	0x00000005
        /*04c8*/ 	.word	0x00000000
        /*04cc*/ 	.short	0x010a
        /*04ce*/ 	.byte	0x3f
	.zero		1


	//   ....[69]....
        /*04d0*/ 	.word	0x0000fa60
        /*04d4*/ 	.word	0x0000000e
        /*04d8*/ 	.word	0x00000098
        /*04dc*/ 	.short	0x010a
        /*04de*/ 	.byte	0x3f
	.zero		1


	//   ....[70]....
        /*04e0*/ 	.word	0x0000fb30
        /*04e4*/ 	.word	0x00000007
        /*04e8*/ 	.word	0x00000000
        /*04ec*/ 	.short	0x010a
        /*04ee*/ 	.byte	0x3f
	.zero		1


	//   ....[71]....
        /*04f0*/ 	.word	0x0000fb80
        /*04f4*/ 	.word	0x00000009
        /*04f8*/ 	.word	0x00000000
        /*04fc*/ 	.short	0x010a
        /*04fe*/ 	.byte	0x3f
	.zero		1


	//   ....[72]....
        /*0500*/ 	.word	0x0000fbd0
        /*0504*/ 	.word	0x00000006
        /*0508*/ 	.word	0x00000000
        /*050c*/ 	.short	0x010a
        /*050e*/ 	.byte	0x3f
	.zero		1


	//   ....[73]....
        /*0510*/ 	.word	0x0000fc20
        /*0514*/ 	.word	0x00000009
        /*0518*/ 	.word	0x00000000
        /*051c*/ 	.short	0x010a
        /*051e*/ 	.byte	0x3f
	.zero		1


	//   ....[74]....
        /*0520*/ 	.word	0x0000fc70
        /*0524*/ 	.word	0x00000006
        /*0528*/ 	.word	0x00000000
        /*052c*/ 	.short	0x010a
        /*052e*/ 	.byte	0x3f
	.zero		1


	//   ....[75]....
        /*0530*/ 	.word	0x0000fcc0
        /*0534*/ 	.word	0x00000009
        /*0538*/ 	.word	0x00000000
        /*053c*/ 	.short	0x010a
        /*053e*/ 	.byte	0x3f
	.zero		1


	//   ....[76]....
        /*0540*/ 	.word	0x0000fd10
        /*0544*/ 	.word	0x00000006
        /*0548*/ 	.word	0x00000000
        /*054c*/ 	.short	0x010a
        /*054e*/ 	.byte	0x3f
	.zero		1


	//   ....[77]....
        /*0550*/ 	.word	0x0000fd60
        /*0554*/ 	.word	0x00000009
        /*0558*/ 	.word	0x00000000
        /*055c*/ 	.short	0x010a
        /*055e*/ 	.byte	0x3f
	.zero		1


	//   ....[78]....
        /*0560*/ 	.word	0x0000fdb0
        /*0564*/ 	.word	0x00000006
        /*0568*/ 	.word	0x00000000
        /*056c*/ 	.short	0x010a
        /*056e*/ 	.byte	0x3f
	.zero		1


	//   ....[79]....
        /*0570*/ 	.word	0x0000fe00
        /*0574*/ 	.word	0x00000009
        /*0578*/ 	.word	0x00000000
        /*057c*/ 	.short	0x010a
        /*057e*/ 	.byte	0x3f
	.zero		1


	//   ....[80]....
        /*0580*/ 	.word	0x0000fe50
        /*0584*/ 	.word	0x00000006
        /*0588*/ 	.word	0x00000000
        /*058c*/ 	.short	0x010a
        /*058e*/ 	.byte	0x3f
	.zero		1


	//   ....[81]....
        /*0590*/ 	.word	0x0000fea0
        /*0594*/ 	.word	0x00000009
        /*0598*/ 	.word	0x00000000
        /*059c*/ 	.short	0x010a
        /*059e*/ 	.byte	0x3f
	.zero		1


	//   ....[82]....
        /*05a0*/ 	.word	0x0000fef0
        /*05a4*/ 	.word	0x00000006
        /*05a8*/ 	.word	0x00000000
        /*05ac*/ 	.short	0x010a
        /*05ae*/ 	.byte	0x3f
	.zero		1


	//   ....[83]....
        /*05b0*/ 	.word	0x0000ff40
        /*05b4*/ 	.word	0x00000009
        /*05b8*/ 	.word	0x00000000
        /*05bc*/ 	.short	0x010a
        /*05be*/ 	.byte	0x3f
	.zero		1


	//   ....[84]....
        /*05c0*/ 	.word	0x0000ff90
        /*05c4*/ 	.word	0x00000006
        /*05c8*/ 	.word	0x00000000
        /*05cc*/ 	.short	0x010a
        /*05ce*/ 	.byte	0x3f
	.zero		1


	//   ....[85]....
        /*05d0*/ 	.word	0x0000ffe0
        /*05d4*/ 	.word	0x00000009
        /*05d8*/ 	.word	0x00000000
        /*05dc*/ 	.short	0x010a
        /*05de*/ 	.byte	0x3f
	.zero		1


	//   ....[86]....
        /*05e0*/ 	.word	0x00010030
        /*05e4*/ 	.word	0x00000006
        /*05e8*/ 	.word	0x00000000
        /*05ec*/ 	.short	0x010a
        /*05ee*/ 	.byte	0x3f
	.zero		1


	//   ....[87]....
        /*05f0*/ 	.word	0x00010080
        /*05f4*/ 	.word	0x00000009
        /*05f8*/ 	.word	0x00000000
        /*05fc*/ 	.short	0x010a
        /*05fe*/ 	.byte	0x3f
	.zero		1


	//----- nvinfo : EIATTR_NUM_MBARRIERS
	.align		4
.L_35:
        /*0600*/ 	.byte	0x03, 0x38
        /*0602*/ 	.short	0x0028


	//----- nvinfo : EIATTR_EXIT_INSTR_OFFSETS
	.align		4
        /*0604*/ 	.byte	0x04, 0x1c
        /*0606*/ 	.short	(.L_37 - .L_36)


	//   ....[0]....
.L_36:
        /*0608*/ 	.word	0x000007e0


	//   ....[1]....
        /*060c*/ 	.word	0x000010c0


	//   ....[2]....
        /*0610*/ 	.word	0x0000da00


	//   ....[3]....
        /*0614*/ 	.word	0x0000e050


	//   ....[4]....
        /*0618*/ 	.word	0x0000f920


	//----- nvinfo : EIATTR_MAX_THREADS
	.align		4
.L_37:
        /*061c*/ 	.byte	0x04, 0x05
        /*061e*/ 	.short	(.L_39 - .L_38)
.L_38:
        /*0620*/ 	.word	0x00000180
        /*0624*/ 	.word	0x00000001
        /*0628*/ 	.word	0x00000001


	//----- nvinfo : EIATTR_CRS_STACK_SIZE
	.align		4
.L_39:
        /*062c*/ 	.byte	0x04, 0x1e
        /*062e*/ 	.short	(.L_41 - .L_40)
.L_40:
        /*0630*/ 	.word	0x00000000


	//----- nvinfo : EIATTR_CBANK_PARAM_SIZE
	.align		4
.L_41:
        /*0634*/ 	.byte	0x03, 0x19
        /*0636*/ 	.short	0x0470


	//----- nvinfo : EIATTR_PARAM_CBANK
	.align		4
        /*0638*/ 	.byte	0x04, 0x0a
        /*063a*/ 	.short	(.L_43 - .L_42)
	.align		4
.L_42:
        /*063c*/ 	.word	index@(.nv.constant0._ZN7cutlass13device_kernelINS_4gemm6kernel13GemmUniversalIN4cute5tupleIJiiiiEEENS1_10collective13CollectiveMmaINS1_34MainloopSm90TmaGmmaWarpSpecializedILi19ENS5_IJNS4_1CILi1EEESB_SB_EEENS1_35KernelTmaWarpSpecializedCooperativeEEENS5_IJNSA_ILi192EEENSA_ILi176EEENSA_ILi16EEEEEENS_6half_tENS5_IJlSB_lEEESJ_SK_NS4_8TiledMMAINS4_8MMA_AtomIJNS4_4SM904GMMA25MMA_64x16x16_F32F16F16_SSILNSO_5MajorE0ELSQ_0ELNSO_7ScaleInE1ELSR_1EEEEEENS4_6LayoutINS5_IJNSA_ILi2EEESB_SB_EEENS5_IJSB_NSA_ILi0EEESX_EEEEENS5_IJNS4_10UnderscoreES10_S10_EEEEENS4_13SM90_TMA_LOADENS4_14ComposedLayoutINS4_7SwizzleILi1ELi4ELi3EEENS4_18smem_ptr_flag_bitsILi16EEENSU_INS5_IJNSA_ILi8EEESH_EEENS5_IJSH_SB_EEEEEEEvNS4_8identityES13_S1D_vS1E_EENS_8epilogue10collective6detail29Sm90TmaWarpSpecializedAdapterINS1H_15DefaultEpilogueISJ_SK_SK_NS1G_6thread17LinearCombinationISJ_Li1EffLNS1L_9ScaleType4KindE0ELNS_15FloatRoundStyleE2ESJ_EENS1_15EpilogueDefaultEEEEEvvEEEEvNT_6ParamsE)
        /*0640*/ 	.short	0x0210
        /*0642*/ 	.short	0x0470


	//----- nvinfo : EIATTR_SW_WAR
	.align		4
.L_43:
        /*0644*/ 	.byte	0x04, 0x36
        /*0646*/ 	.short	(.L_45 - .L_44)
.L_44:
        /*0648*/ 	.word	0x00000008
.L_45:


//--------------------- .nv.callgraph             --------------------------
	.section	.nv.callgraph,"",@"SHT_CUDA_CALLGRAPH"
	.align	4
	.sectionentsize	8
	.align		4
        /*0000*/ 	.word	0x00000000
	.align		4
        /*0004*/ 	.word	0xffffffff
	.align		4
        /*0008*/ 	.word	index@(_ZN7cutlass13device_kernelINS_4gemm6kernel13GemmUniversalIN4cute5tupleIJiiiiEEENS1_10collective13CollectiveMmaINS1_34MainloopSm90TmaGmmaWarpSpecializedILi19ENS5_IJNS4_1CILi1EEESB_SB_EEENS1_35KernelTmaWarpSpecializedCooperativeEEENS5_IJNSA_ILi192EEENSA_ILi176EEENSA_ILi16EEEEEENS_6half_tENS5_IJlSB_lEEESJ_SK_NS4_8TiledMMAINS4_8MMA_AtomIJNS4_4SM904GMMA25MMA_64x16x16_F32F16F16_SSILNSO_5MajorE0ELSQ_0ELNSO_7ScaleInE1ELSR_1EEEEEENS4_6LayoutINS5_IJNSA_ILi2EEESB_SB_EEENS5_IJSB_NSA_ILi0EEESX_EEEEENS5_IJNS4_10UnderscoreES10_S10_EEEEENS4_13SM90_TMA_LOADENS4_14ComposedLayoutINS4_7SwizzleILi1ELi4ELi3EEENS4_18smem_ptr_flag_bitsILi16EEENSU_INS5_IJNSA_ILi8EEESH_EEENS5_IJSH_SB_EEEEEEEvNS4_8identityES13_S1D_vS1E_EENS_8epilogue10collective6detail29Sm90TmaWarpSpecializedAdapterINS1H_15DefaultEpilogueISJ_SK_SK_NS1G_6thread17LinearCombinationISJ_Li1EffLNS1L_9ScaleType4KindE0ELNS_15FloatRoundStyleE2ESJ_EENS1_15EpilogueDefaultEEEEEvvEEEEvNT_6ParamsE)
	.align		4
        /*000c*/ 	.word	index@(__assertfail)
	.align		4
        /*0010*/ 	.word	0x00000000
	.align		4
        /*0014*/ 	.word	0xfffffffe
	.align		4
        /*0018*/ 	.word	0x00000000
	.align		4
        /*001c*/ 	.word	0xfffffffd
	.align		4
        /*0020*/ 	.word	0x00000000
	.align		4
        /*0024*/ 	.word	0xfffffffc


//--------------------- .nv.constant4             --------------------------
	.section	.nv.constant4,"a",@progbits
	.align	8
	.align		8
.nv.constant4:
        /*0000*/ 	.dword	__assertfail
	.align		8
        /*0008*/ 	.dword	__unnamed_1
	.align		8
        /*0010*/ 	.dword	_ZN39_INTERNAL_b4fd0b4d_4_k_cu_1d0bb83b_89264cuda3std3__45__cpo5beginE
	.align		8
        /*0018*/ 	.dword	_ZN39_INTERNAL_b4fd0b4d_4_k_cu_1d0bb83b_89264cuda3std3__45__cpo3endE
	.align		8
        /*0020*/ 	.dword	_ZN39_INTERNAL_b4fd0b4d_4_k_cu_1d0bb83b_89264cuda3std3__45__cpo6cbeginE
	.align		8
        /*0028*/ 	.dword	_ZN39_INTERNAL_b4fd0b4d_4_k_cu_1d0bb83b_89264cuda3std3__45__cpo4cendE
	.align		8
        /*0030*/ 	.dword	_ZN39_INTERNAL_b4fd0b4d_4_k_cu_1d0bb83b_89264cuda3std3__441_GLOBAL__N__b4fd0b4d_4_k_cu_1d0bb83b_89266ignoreE
	.align		8
        /*0038*/ 	.dword	_ZN39_INTERNAL_b4fd0b4d_4_k_cu_1d0bb83b_89264cuda3std3__419piecewise_constructE
	.align		8
        /*0040*/ 	.dword	_ZN39_INTERNAL_b4fd0b4d_4_k_cu_1d0bb83b_89264cuda3std3__48in_placeE
	.align		8
        /*0048*/ 	.dword	_ZN39_INTERNAL_b4fd0b4d_4_k_cu_1d0bb83b_89264cuda3std6ranges3__45__cpo4swapE
	.align		8
        /*0050*/ 	.dword	_ZN39_INTERNAL_b4fd0b4d_4_k_cu_1d0bb83b_89264cuda3std6ranges3__45__cpo9iter_moveE
	.align		8
        /*0058*/ 	.dword	_ZN39_INTERNAL_b4fd0b4d_4_k_cu_1d0bb83b_89264cute7productE
	.align		8
        /*0060*/ 	.dword	_ZN39_INTERNAL_b4fd0b4d_4_k_cu_1d0bb83b_89264cute1_E
	.align		8
        /*0068*/ 	.dword	$str$22
	.align		8
        /*0070*/ 	.dword	$str$23


//--------------------- .text._ZN7cutlass13device_kernelINS_4gemm6kernel13GemmUniversalIN4cute5tupleIJiiiiEEENS1_10collective13CollectiveMmaINS1_34MainloopSm90TmaGmmaWarpSpecializedILi19ENS5_IJNS4_1CILi1EEESB_SB_EEENS1_35KernelTmaWarpSpecializedCooperativeEEENS5_IJNSA_ILi192EEENSA_ILi176EEENSA_ILi16EEEEEENS_6half_tENS5_IJlSB_lEEESJ_SK_NS4_8TiledMMAINS4_8MMA_AtomIJNS4_4SM904GMMA25MMA_64x16x16_F32F16F16_SSILNSO_5MajorE0ELSQ_0ELNSO_7ScaleInE1ELSR_1EEEEEENS4_6LayoutINS5_IJNSA_ILi2EEESB_SB_EEENS5_IJSB_NSA_ILi0EEESX_EEEEENS5_IJNS4_10UnderscoreES10_S10_EEEEENS4_13SM90_TMA_LOADENS4_14ComposedLayoutINS4_7SwizzleILi1ELi4ELi3EEENS4_18smem_ptr_flag_bitsILi16EEENSU_INS5_IJNSA_ILi8EEESH_EEENS5_IJSH_SB_EEEEEEEvNS4_8identityES13_S1D_vS1E_EENS_8epilogue10collective6detail29Sm90TmaWarpSpecializedAdapterINS1H_15DefaultEpilogueISJ_SK_SK_NS1G_6thread17LinearCombinationISJ_Li1EffLNS1L_9ScaleType4KindE0ELNS_15FloatRoundStyleE2ESJ_EENS1_15EpilogueDefaultEEEEEvvEEEEvNT_6ParamsE --------------------------
	.section	.text._ZN7cutlass13device_kernelINS_4gemm6kernel13GemmUniversalIN4cute5tupleIJiiiiEEENS1_10collective13CollectiveMmaINS1_34MainloopSm90TmaGmmaWarpSpecializedILi19ENS5_IJNS4_1CILi1EEESB_SB_EEENS1_35KernelTmaWarpSpecializedCooperativeEEENS5_IJNSA_ILi192EEENSA_ILi176EEENSA_ILi16EEEEEENS_6half_tENS5_IJlSB_lEEESJ_SK_NS4_8TiledMMAINS4_8MMA_AtomIJNS4_4SM904GMMA25MMA_64x16x16_F32F16F16_SSILNSO_5MajorE0ELSQ_0ELNSO_7ScaleInE1ELSR_1EEEEEENS4_6LayoutINS5_IJNSA_ILi2EEESB_SB_EEENS5_IJSB_NSA_ILi0EEESX_EEEEENS5_IJNS4_10UnderscoreES10_S10_EEEEENS4_13SM90_TMA_LOADENS4_14ComposedLayoutINS4_7SwizzleILi1ELi4ELi3EEENS4_18smem_ptr_flag_bitsILi16EEENSU_INS5_IJNSA_ILi8EEESH_EEENS5_IJSH_SB_EEEEEEEvNS4_8identityES13_S1D_vS1E_EENS_8epilogue10collective6detail29Sm90TmaWarpSpecializedAdapterINS1H_15DefaultEpilogueISJ_SK_SK_NS1G_6thread17LinearCombinationISJ_Li1EffLNS1L_9ScaleType4KindE0ELNS_15FloatRoundStyleE2ESJ_EENS1_15EpilogueDefaultEEEEEvvEEEEvNT_6ParamsE,"ax",@progbits
	.align	128
.text._ZN7cutlass13device_kernelINS_4gemm6kernel13GemmUniversalIN4cute5tupleIJiiiiEEENS1_10collective13CollectiveMmaINS1_34MainloopSm90TmaGmmaWarpSpecializedILi19ENS5_IJNS4_1CILi1EEESB_SB_EEENS1_35KernelTmaWarpSpecializedCooperativeEEENS5_IJNSA_ILi192EEENSA_ILi176EEENSA_ILi16EEEEEENS_6half_tENS5_IJlSB_lEEESJ_SK_NS4_8TiledMMAINS4_8MMA_AtomIJNS4_4SM904GMMA25MMA_64x16x16_F32F16F16_SSILNSO_5MajorE0ELSQ_0ELNSO_7ScaleInE1ELSR_1EEEEEENS4_6LayoutINS5_IJNSA_ILi2EEESB_SB_EEENS5_IJSB_NSA_ILi0EEESX_EEEEENS5_IJNS4_10UnderscoreES10_S10_EEEEENS4_13SM90_TMA_LOADENS4_14ComposedLayoutINS4_7SwizzleILi1ELi4ELi3EEENS4_18smem_ptr_flag_bitsILi16EEENSU_INS5_IJNSA_ILi8EEESH_EEENS5_IJSH_SB_EEEEEEEvNS4_8identityES13_S1D_vS1E_EENS_8epilogue10collective6detail29Sm90TmaWarpSpecializedAdapterINS1H_15DefaultEpilogueISJ_SK_SK_NS1G_6thread17LinearCombinationISJ_Li1EffLNS1L_9ScaleType4KindE0ELNS_15FloatRoundStyleE2ESJ_EENS1_15EpilogueDefaultEEEEEvvEEEEvNT_6ParamsE:
        .type           _ZN7cutlass13device_kernelINS_4gemm6kernel13GemmUniversalIN4cute5tupleIJiiiiEEENS1_10collective13CollectiveMmaINS1_34MainloopSm90TmaGmmaWarpSpecializedILi19ENS5_IJNS4_1CILi1EEESB_SB_EEENS1_35KernelTmaWarpSpecializedCooperativeEEENS5_IJNSA_ILi192EEENSA_ILi176EEENSA_ILi16EEEEEENS_6half_tENS5_IJlSB_lEEESJ_SK_NS4_8TiledMMAINS4_8MMA_AtomIJNS4_4SM904GMMA25MMA_64x16x16_F32F16F16_SSILNSO_5MajorE0ELSQ_0ELNSO_7ScaleInE1ELSR_1EEEEEENS4_6LayoutINS5_IJNSA_ILi2EEESB_SB_EEENS5_IJSB_NSA_ILi0EEESX_EEEEENS5_IJNS4_10UnderscoreES10_S10_EEEEENS4_13SM90_TMA_LOADENS4_14ComposedLayoutINS4_7SwizzleILi1ELi4ELi3EEENS4_18smem_ptr_flag_bitsILi16EEENSU_INS5_IJNSA_ILi8EEESH_EEENS5_IJSH_SB_EEEEEEEvNS4_8identityES13_S1D_vS1E_EENS_8epilogue10collective6detail29Sm90TmaWarpSpecializedAdapterINS1H_15DefaultEpilogueISJ_SK_SK_NS1G_6thread17LinearCombinationISJ_Li1EffLNS1L_9ScaleType4KindE0ELNS_15FloatRoundStyleE2ESJ_EENS1_15EpilogueDefaultEEEEEvvEEEEvNT_6ParamsE,@function
        .size           _ZN7cutlass13device_kernelINS_4gemm6kernel13GemmUniversalIN4cute5tupleIJiiiiEEENS1_10collective13CollectiveMmaINS1_34MainloopSm90TmaGmmaWarpSpecializedILi19ENS5_IJNS4_1CILi1EEESB_SB_EEENS1_35KernelTmaWarpSpecializedCooperativeEEENS5_IJNSA_ILi192EEENSA_ILi176EEENSA_ILi16EEEEEENS_6half_tENS5_IJlSB_lEEESJ_SK_NS4_8TiledMMAINS4_8MMA_AtomIJNS4_4SM904GMMA25MMA_64x16x16_F32F16F16_SSILNSO_5MajorE0ELSQ_0ELNSO_7ScaleInE1ELSR_1EEEEEENS4_6LayoutINS5_IJNSA_ILi2EEESB_SB_EEENS5_IJSB_NSA_ILi0EEESX_EEEEENS5_IJNS4_10UnderscoreES10_S10_EEEEENS4_13SM90_TMA_LOADENS4_14ComposedLayoutINS4_7SwizzleILi1ELi4ELi3EEENS4_18smem_ptr_flag_bitsILi16EEENSU_INS5_IJNSA_ILi8EEESH_EEENS5_IJSH_SB_EEEEEEEvNS4_8identityES13_S1D_vS1E_EENS_8epilogue10collective6detail29Sm90TmaWarpSpecializedAdapterINS1H_15DefaultEpilogueISJ_SK_SK_NS1G_6thread17LinearCombinationISJ_Li1EffLNS1L_9ScaleType4KindE0ELNS_15FloatRoundStyleE2ESJ_EENS1_15EpilogueDefaultEEEEEvvEEEEvNT_6ParamsE,(.L_x_447 - _ZN7cutlass13device_kernelINS_4gemm6kernel13GemmUniversalIN4cute5tupleIJiiiiEEENS1_10collective13CollectiveMmaINS1_34MainloopSm90TmaGmmaWarpSpecializedILi19ENS5_IJNS4_1CILi1EEESB_SB_EEENS1_35KernelTmaWarpSpecializedCooperativeEEENS5_IJNSA_ILi192EEENSA_ILi176EEENSA_ILi16EEEEEENS_6half_tENS5_IJlSB_lEEESJ_SK_NS4_8TiledMMAINS4_8MMA_AtomIJNS4_4SM904GMMA25MMA_64x16x16_F32F16F16_SSILNSO_5MajorE0ELSQ_0ELNSO_7ScaleInE1ELSR_1EEEEEENS4_6LayoutINS5_IJNSA_ILi2EEESB_SB_EEENS5_IJSB_NSA_ILi0EEESX_EEEEENS5_IJNS4_10UnderscoreES10_S10_EEEEENS4_13SM90_TMA_LOADENS4_14ComposedLayoutINS4_7SwizzleILi1ELi4ELi3EEENS4_18smem_ptr_flag_bitsILi16EEENSU_INS5_IJNSA_ILi8EEESH_EEENS5_IJSH_SB_EEEEEEEvNS4_8identityES13_S1D_vS1E_EENS_8epilogue10collective6detail29Sm90TmaWarpSpecializedAdapterINS1H_15DefaultEpilogueISJ_SK_SK_NS1G_6thread17LinearCombinationISJ_Li1EffLNS1L_9ScaleType4KindE0ELNS_15FloatRoundStyleE2ESJ_EENS1_15EpilogueDefaultEEEEEvvEEEEvNT_6ParamsE)
        .other          _ZN7cutlass13device_kernelINS_4gemm6kernel13GemmUniversalIN4cute5tupleIJiiiiEEENS1_10collective13CollectiveMmaINS1_34MainloopSm90TmaGmmaWarpSpecializedILi19ENS5_IJNS4_1CILi1EEESB_SB_EEENS1_35KernelTmaWarpSpecializedCooperativeEEENS5_IJNSA_ILi192EEENSA_ILi176EEENSA_ILi16EEEEEENS_6half_tENS5_IJlSB_lEEESJ_SK_NS4_8TiledMMAINS4_8MMA_AtomIJNS4_4SM904GMMA25MMA_64x16x16_F32F16F16_SSILNSO_5MajorE0ELSQ_0ELNSO_7ScaleInE1ELSR_1EEEEEENS4_6LayoutINS5_IJNSA_ILi2EEESB_SB_EEENS5_IJSB_NSA_ILi0EEESX_EEEEENS5_IJNS4_10UnderscoreES10_S10_EEEEENS4_13SM90_TMA_LOADENS4_14ComposedLayoutINS4_7SwizzleILi1ELi4ELi3EEENS4_18smem_ptr_flag_bitsILi16EEENSU_INS5_IJNSA_ILi8EEESH_EEENS5_IJSH_SB_EEEEEEEvNS4_8identityES13_S1D_vS1E_EENS_8epilogue10collective6detail29Sm90TmaWarpSpecializedAdapterINS1H_15DefaultEpilogueISJ_SK_SK_NS1G_6thread17LinearCombinationISJ_Li1EffLNS1L_9ScaleType4KindE0ELNS_15FloatRoundStyleE2ESJ_EENS1_15EpilogueDefaultEEEEEvvEEEEvNT_6ParamsE,@"STO_CUDA_ENTRY STV_DEFAULT"
_ZN7cutlass13device_kernelINS_4gemm6kernel13GemmUniversalIN4cute5tupleIJiiiiEEENS1_10collective13CollectiveMmaINS1_34MainloopSm90TmaGmmaWarpSpecializedILi19ENS5_IJNS4_1CILi1EEESB_SB_EEENS1_35KernelTmaWarpSpecializedCooperativeEEENS5_IJNSA_ILi192EEENSA_ILi176EEENSA_ILi16EEEEEENS_6half_tENS5_IJlSB_lEEESJ_SK_NS4_8TiledMMAINS4_8MMA_AtomIJNS4_4SM904GMMA25MMA_64x16x16_F32F16F16_SSILNSO_5MajorE0ELSQ_0ELNSO_7ScaleInE1ELSR_1EEEEEENS4_6LayoutINS5_IJNSA_ILi2EEESB_SB_EEENS5_IJSB_NSA_ILi0EEESX_EEEEENS5_IJNS4_10UnderscoreES10_S10_EEEEENS4_13SM90_TMA_LOADENS4_14ComposedLayoutINS4_7SwizzleILi1ELi4ELi3EEENS4_18smem_ptr_flag_bitsILi16EEENSU_INS5_IJNSA_ILi8EEESH_EEENS5_IJSH_SB_EEEEEEEvNS4_8identityES13_S1D_vS1E_EENS_8epilogue10collective6detail29Sm90TmaWarpSpecializedAdapterINS1H_15DefaultEpilogueISJ_SK_SK_NS1G_6thread17LinearCombinationISJ_Li1EffLNS1L_9ScaleType4KindE0ELNS_15FloatRoundStyleE2ESJ_EENS1_15EpilogueDefaultEEEEEvvEEEEvNT_6ParamsE:
[----:B------:R-:W0:Y:S01]  /*0000*/  LDC R1, c[0x0][0x28] ;  /* 0x00000a00ff017b82 */ /* 0x000e220000000800 */
[----:B------:R-:W1:Y:S01]  /*0010*/  S2R R3, SR_TID.X ;  /* 0x0000000000037919 */ /* 0x000e620000002100 */
[----:B------:R-:W-:Y:S01]  /*0020*/  ELECT P0, URZ, PT ;  /* 0x00000000003f782f */ /* 0x000fe20003800000 */
[----:B------:R-:W-:Y:S01]  /*0030*/  BSSY B0, `(.L_x_0) ;  /* 0x000000f000007945 */ /* 0x000fe20003800000 */
[--C-:B-1----:R-:W-:Y:S02]  /*0040*/  SHF.R.U32.HI R0, RZ, 0x5, R3.reuse ;  /* 0x00000005ff007819 */ /* 0x102fe40000011603 */
[----:B------:R-:W-:-:S03]  /*0050*/  SHF.R.U32.HI R3, RZ, 0x7, R3 ;  /* 0x00000007ff037819 */ /* 0x000fc60000011603 */
[----:B------:R-:W1:Y:S04]  /*0060*/  SHFL.IDX PT, R2, R0, RZ, 0x1f ;  /* 0x00001fff00027589 */ /* 0x000e6800000e0000 */
[----:B------:R2:W3:Y:S01]  /*0070*/  SHFL.IDX PT, R8, R3, RZ, 0x1f ;  /* 0x00001fff03087589 */ /* 0x0004e200000e0000 */
[----:B-1----:R-:W-:-:S13]  /*0080*/  ISETP.NE.OR P0, PT, R2, RZ, !P0 ;  /* 0x000000ff0200720c */ /* 0x002fda0004705670 */
[----:B0-23--:R-:W-:Y:S05]  /*0090*/  @P0 BRA `(.L_x_1) ;  /* 0x0000000000200947 */ /* 0x00dfea0003800000 */
[----:B------:R-:W-:Y:S02]  /*00a0*/  ULDC.64 UR4, c[0x0][0x198] ;  /* 0x0000660000047ab9 */ /* 0x000fe40000000a00 */
[----:B------:R-:W-:Y:S02]  /*00b0*/  UIADD3 UR6, UP0, UR4, 0xf0, URZ ;  /* 0x000000f004067890 */ /* 0x000fe4000ff1e03f */
[----:B------:R-:W-:Y:S02]  /*00c0*/  UIADD3 UR4, UP1, UR4, 0x1f0, URZ ;  /* 0x000001f004047890 */ /* 0x000fe4000ff3e03f */
[----:B------:R-:W-:Y:S02]  /*00d0*/  UIADD3.X UR7, URZ, UR5, URZ, UP0, !UPT ;  /* 0x000000053f077290 */ /* 0x000fe400087fe43f */
[----:B------:R-:W-:-:S07]  /*00e0*/  UIADD3.X UR5, URZ, UR5, URZ, UP1, !UPT ;  /* 0x000000053f057290 */ /* 0x000fce0008ffe43f */
[----:B------:R0:W-:Y:S02]  /*00f0*/  UTMACCTL.PF [UR6] ;  /* 0x00000000060079b9 */ /* 0x0001e40008040000 */
[----:B------:R0:W-:Y:S02]  /*0100*/  UTMACCTL.PF [UR4] ;  /* 0x00000000040079b9 */ /* 0x0001e40008040000 */
[----:B0-----:R-:W-:Y:S01]  /*0110*/  NOP ;  /* 0x0000000000007918 */ /* 0x001fe20000000000 */
.L_x_1:
[----:B------:R-:W-:Y:S05]  /*0120*/  BSYNC B0 ;  /* 0x0000000000007941 */ /* 0x000fea0003800000 */
.L_x_0:
[----:B------:R-:W0:Y:S02]  /*0130*/  SHFL.IDX PT, R3, R0, RZ, 0x1f ;  /* 0x00001fff00037589 */ /* 0x000e2400000e0000 */
[----:B0-----:R-:W-:-:S13]  /*0140*/  ISETP.NE.AND P0, PT, R3, RZ, PT ;  /* 0x000000ff0300720c */ /* 0x001fda0003f05270 */
[----:B------:R-:W-:Y:S05]  /*0150*/  @P0 BRA `(.L_x_2) ;  /* 0x0000000000dc0947 */ /* 0x000fea0003800000 */
[----:B------:R-:W-:Y:S01]  /*0160*/  ELECT P0, URZ, PT ;  /* 0x00000000003f782f */ /* 0x000fe20003800000 */
[----:B------:R-:W-:-:S12]  /*0170*/  BSSY B0, `(.L_x_2) ;  /* 0x0000035000007945 */ /* 0x000fd80003800000 */
[----:B------:R-:W-:Y:S05]  /*0180*/  @!P0 BRA `(.L_x_3) ;  /* 0x0000000000cc8947 */ /* 0x000fea0003800000 */
[----:B------:R-:W0:Y:S01]  /*0190*/  S2UR UR8, SR_CgaCtaId ;  /* 0x00000000000879c3 */ /* 0x000e220000008800 */
[----:B------:R-:W-:Y:S01]  /*01a0*/  UMOV UR4, 0x400 ;  /* 0x0000040000047882 */ /* 0x000fe20000000000 */
[----:B------:R-:W-:Y:S01]  /*01b0*/  UMOV UR5, 0x1 ;  /* 0x0000000100057882 */ /* 0x000fe20000000000 */
[----:B------:R-:W-:Y:S02]  /*01c0*/  UMOV UR6, 0x100 ;  /* 0x0000010000067882 */ /* 0x000fe40000000000 */
[----:B------:R-:W-:-:S04]  /*01d0*/  UIADD3 UR6, -UR6, 0x100000, URZ ;  /* 0x0010000006067890 */ /* 0x000fc8000fffe13f */
[----:B------:R-:W-:Y:S02]  /*01e0*/  USHF.L.U32 UR7, UR6, 0xb, URZ ;  /* 0x0000000b06077899 */ /* 0x000fe4000800063f */
[----:B------:R-:W-:Y:S02]  /*01f0*/  USHF.L.U32 UR6, UR6, 0x1, URZ ;  /* 0x0000000106067899 */ /* 0x000fe4000800063f */
[----:B0-----:R-:W-:Y:S02]  /*0200*/  ULEA UR8, UR8, UR4, 0x18 ;  /* 0x0000000408087291 */ /* 0x001fe4000f8ec03f */
[----:B------:R-:W-:-:S04]  /*0210*/  UIADD3 UR4, -UR5, 0x100000, URZ ;  /* 0x0010000005047890 */ /* 0x000fc8000fffe13f */
[----:B------:R-:W-:Y:S02]  /*0220*/  USHF.L.U32 UR5, UR4, 0xb, URZ ;  /* 0x0000000b04057899 */ /* 0x000fe4000800063f */
[----:B------:R-:W-:Y:S01]  /*0230*/  USHF.L.U32 UR4, UR4, 0x1, URZ ;  /* 0x0000000104047899 */ /* 0x000fe2000800063f */
[----:B------:R-:W0:Y:S11]  /*0240*/  FENCE.VIEW.ASYNC.S ;  /* 0x00000000000073c6 */ /* 0x000e360000000000 */
[----:B0-----:R0:W1:Y:S01]  /*0250*/  SYNCS.EXCH.64 URZ, [UR8], UR4 ;  /* 0x00000004083f75b2 */ /* 0x0010620008000100 */
[----:B------:R0:W2:Y:S01]  /*0260*/  SYNCS.EXCH.64 URZ, [UR8+0x98], UR6 ;  /* 0x00009806083f75b2 */ /* 0x0000a20008000100 */
[----:B------:R0:W3:Y:S01]  /*0270*/  SYNCS.EXCH.64 URZ, [UR8+0x8], UR4 ;  /* 0x00000804083f75b2 */ /* 0x0000e20008000100 */
[----:B------:R0:W4:Y:S01]  /*0280*/  SYNCS.EXCH.64 URZ, [UR8+0xa0], UR6 ;  /* 0x0000a006083f75b2 */ /* 0x0001220008000100 */
[----:B------:R0:W0:Y:S01]  /*0290*/  SYNCS.EXCH.64 URZ, [UR8+0x10], UR4 ;  /* 0x00001004083f75b2 */ /* 0x0000220008000100 */
        /* <DEDUP_REMOVED lines=33> */
[----:B-1234-:R-:W-:Y:S01]  /*04b0*/  NOP ;  /* 0x0000000000007918 */ /* 0x01efe20000000000 */
.L_x_3:
[----:B0-----:R-:W-:Y:S05]  /*04c0*/  BSYNC B0 ;  /* 0x0000000000007941 */ /* 0x001fea0003800000 */
.L_x_2:
[----:B------:R-:W0:Y:S01]  /*04d0*/  SHFL.IDX PT, R0, R0, RZ, 0x1f ;  /* 0x00001fff00007589 */ /* 0x000e2200000e0000 */
[----:B------:R-:W-:Y:S01]  /*04e0*/  ELECT P0, URZ, PT ;  /* 0x00000000003f782f */ /* 0x000fe20003800000 */
[----:B------:R-:W1:Y:S01]  /*04f0*/  LDC R4, c[0x0][0x65c] ;  /* 0x00019700ff047b82 */ /* 0x000e620000000800 */
[----:B------:R-:W-:Y:S01]  /*0500*/  SHF.R.S32.HI R5, RZ, 0x1f, R2 ;  /* 0x0000001fff057819 */ /* 0x000fe20000011402 */
[----:B------:R-:W2:Y:S01]  /*0510*/  S2R R3, SR_CTAID.Y ;  /* 0x0000000000037919 */ /* 0x000ea20000002600 */
[----:B------:R-:W-:Y:S01]  /*0520*/  UMOV UR4, 0x20 ;  /* 0x0000002000047882 */ /* 0x000fe20000000000 */
[----:B------:R-:W-:Y:S01]  /*0530*/  ISETP.NE.AND P2, PT, R8, RZ, PT ;  /* 0x000000ff0800720c */ /* 0x000fe20003f45270 */
[----:B------:R-:W-:Y:S01]  /*0540*/  NOP ;  /* 0x0000000000007918 */ /* 0x000fe20000000000 */
[----:B------:R-:W-:Y:S01]  /*0550*/  LEA.HI R5, R5, R2, RZ, 0x2 ;  /* 0x0000000205057211 */ /* 0x000fe200078f10ff */
[----:B------:R-:W-:-:S03]  /*0560*/  NOP ;  /* 0x0000000000007918 */ /* 0x000fc60000000000 */
[----:B------:R-:W-:Y:S02]  /*0570*/  LOP3.LUT R5, R5, 0xfffffffc, RZ, 0xc0, !PT ;  /* 0xfffffffc05057812 */ /* 0x000fe400078ec0ff */
[----:B0-----:R-:W-:-:S03]  /*0580*/  ISETP.NE.OR P0, PT, R0, RZ, !P0 ;  /* 0x000000ff0000720c */ /* 0x001fc60004705670 */
[----:B------:R-:W-:Y:S01]  /*0590*/  IMAD.IADD R0, R2, 0x1, -R5 ;  /* 0x0000000102007824 */ /* 0x000fe200078e0a05 */
[----:B-1----:R-:W-:Y:S01]  /*05a0*/  ISETP.NE.AND P3, PT, R4, 0x1, PT ;  /* 0x000000010400780c */ /* 0x002fe20003f65270 */
[----:B------:R-:W-:Y:S01]  /*05b0*/  IMAD.MOV.U32 R5, RZ, RZ, RZ ;  /* 0x000000ffff057224 */ /* 0x000fe200078e00ff */
[----:B------:R-:W0:Y:S07]  /*05c0*/  S2R R4, SR_CTAID.X ;  /* 0x0000000000047919 */ /* 0x000e2e0000002500 */
[----:B------:R-:W-:Y:S01]  /*05d0*/  VOTEU.ALL UP0, P0 ;  /* 0x00000000003f7886 */ /* 0x000fe20000000000 */
[----:B------:R-:W-:-:S03]  /*05e0*/  VOTEU.ALL UP1, P0 ;  /* 0x00000000003f7886 */ /* 0x000fc60000020000 */
[----:B------:R-:W0:Y:S01]  /*05f0*/  @P3 LDC R19, c[0x0][0x10] ;  /* 0x00000400ff133b82 */ /* 0x000e220000000800 */
[----:B--2---:R-:W-:Y:S01]  /*0600*/  @P3 IMAD.MOV.U32 R6, RZ, RZ, R3 ;  /* 0x000000ffff063224 */ /* 0x004fe200078e0003 */
[----:B------:R-:W-:Y:S01]  /*0610*/  @!UP0 UMOV UR6, 0x400 ;  /* 0x0000040000068882 */ /* 0x000fe20000000000 */
[----:B------:R-:W-:-:S04]  /*0620*/  @!UP0 UIADD3 UR4, -UR4, 0x100000, URZ ;  /* 0x0010000004048890 */ /* 0x000fc8000fffe13f */
[----:B------:R-:W-:Y:S02]  /*0630*/  @!UP0 USHF.L.U32 UR5, UR4, 0xb, URZ ;  /* 0x0000000b04058899 */ /* 0x000fe4000800063f */
[----:B------:R-:W-:Y:S01]  /*0640*/  @!UP0 USHF.L.U32 UR4, UR4, 0x1, URZ ;  /* 0x0000000104048899 */ /* 0x000fe2000800063f */
[----:B------:R-:W-:Y:S02]  /*0650*/  @P3 IMAD.MOV.U32 R7, RZ, RZ, RZ ;  /* 0x000000ffff073224 */ /* 0x000fe400078e00ff */
[----:B------:R-:W-:Y:S01]  /*0660*/  @P3 IMAD.MOV.U32 R17, RZ, RZ, RZ ;  /* 0x000000ffff113224 */ /* 0x000fe200078e00ff */
[----:B------:R-:W1:Y:S08]  /*0670*/  @!UP0 S2UR UR7, SR_CgaCtaId ;  /* 0x00000000000789c3 */ /* 0x000e700000008800 */
[----:B------:R-:W2:Y:S01]  /*0680*/  @!P3 LDC R9, c[0x0][0xc] ;  /* 0x00000300ff09bb82 */ /* 0x000ea20000000800 */
[----:B0-----:R-:W-:-:S04]  /*0690*/  @P3 IMAD.WIDE.U32 R18, R4, R19, R6 ;  /* 0x0000001304123225 */ /* 0x001fc800078e0006 */
[----:B------:R-:W-:Y:S01]  /*06a0*/  @P3 IMAD.IADD R17, R19, 0x1, R17 ;  /* 0x0000000113113824 */ /* 0x000fe200078e0211 */
[----:B-1----:R-:W-:Y:S01]  /*06b0*/  @!UP0 ULEA UR6, UR7, UR6, 0x18 ;  /* 0x0000000607068291 */ /* 0x002fe2000f8ec03f */
[----:B------:R-:W-:Y:S01]  /*06c0*/  VOTEU.ALL UP0, P0 ;  /* 0x00000000003f7886 */ /* 0x000fe20000000000 */
[----:B------:R-:W-:-:S04]  /*06d0*/  ISETP.NE.AND P0, PT, R0, 0x3, PT ;  /* 0x000000030000780c */ /* 0x000fc80003f05270 */
[----:B------:R-:W-:Y:S01]  /*06e0*/  ISETP.EQ.OR P0, PT, R0, RZ, !P0 ;  /* 0x000000ff0000720c */ /* 0x000fe20004702670 */
[----:B--2---:R-:W-:-:S03]  /*06f0*/  @!P3 IMAD.WIDE.U32 R6, R9, R3, R4 ;  /* 0x000000030906b225 */ /* 0x004fc600078e0004 */
[C---:B------:R-:W-:Y:S01]  /*0700*/  ISETP.EQ.AND P0, PT, R8.reuse, RZ, P0 ;  /* 0x000000ff0800720c */ /* 0x040fe20000702270 */
[----:B------:R-:W-:Y:S01]  /*0710*/  VIADD R8, R8, 0xffffffff ;  /* 0xffffffff08087836 */ /* 0x000fe20000000000 */
[----:B------:R-:W0:Y:S02]  /*0720*/  FENCE.VIEW.ASYNC.S ;  /* 0x00000000000073c6 */ /* 0x000e240000000000 */
[----:B0-----:R0:W1:Y:S01]  /*0730*/  @!UP0 SYNCS.EXCH.64 URZ, [UR6+0x140], UR4 ;  /* 0x00014004063f85b2 */ /* 0x0010620008000100 */
[----:B------:R-:W-:Y:S01]  /*0740*/  @!P3 IMAD.MOV.U32 R18, RZ, RZ, R6 ;  /* 0x000000ffff12b224 */ /* 0x000fe200078e0006 */
[----:B------:R-:W-:Y:S01]  /*0750*/  SEL R2, RZ, 0x1, !P0 ;  /* 0x00000001ff027807 */ /* 0x000fe20004000000 */
[----:B------:R-:W-:Y:S01]  /*0760*/  @!P3 IMAD.MOV.U32 R17, RZ, RZ, R7 ;  /* 0x000000ffff11b224 */ /* 0x000fe200078e0007 */
[----:B------:R-:W-:-:S04]  /*0770*/  ISETP.GE.U32.AND P1, PT, R8, 0x2, PT ;  /* 0x000000020800780c */ /* 0x000fc80003f26070 */
[----:B------:R-:W-:Y:S01]  /*0780*/  SEL R2, R2, 0x2, P1 ;  /* 0x0000000202027807 */ /* 0x000fe20000800000 */
[----:B------:R0:W1:Y:S01]  /*0790*/  @!UP1 SYNCS.EXCH.64 URZ, [UR6+0x148], UR4 ;  /* 0x00014804063f95b2 */ /* 0x0000620008000100 */
[----:B------:R-:W-:Y:S01]  /*07a0*/  NOP ;  /* 0x0000000000007918 */ /* 0x000fe20000000000 */
[----:B-1----:R-:W-:Y:S06]  /*07b0*/  BAR.SYNC.DEFER_BLOCKING 0x0 ;  /* 0x0000000000007b1d */ /* 0x002fec0000010000 */
[----:B------:R-:W-:Y:S05]  /*07c0*/  @!P2 BRA `(.L_x_4) ;  /* 0x000000d00090a947 */ /* 0x000fea0003800000 */
[----:B------:R-:W-:-:S13]  /*07d0*/  ISETP.GT.U32.AND P0, PT, R8, 0x1, PT ;  /* 0x000000010800780c */ /* 0x000fda0003f04070 */
[----:B0-----:R-:W-:Y:S05]  /*07e0*/  @P0 EXIT ;  /* 0x000000000000094d */ /* 0x001fea0003800000 */
[----:B------:R-:W-:Y:S01]  /*07f0*/  ULDC.64 UR4, c[0x0][0x650] ;  /* 0x0001940000047ab9 */ /* 0x000fe20000000a00 */
[----:B------:R-:W-:Y:S01]  /*0800*/  PRMT R0, RZ, 0x7610, R0 ;  /* 0x00007610ff007816 */ /* 0x000fe20000000000 */
[----:B------:R-:W-:Y:S01]  /*0810*/  IMAD.MOV.U32 R19, RZ, RZ, -0x1 ;  /* 0xffffffffff137424 */ /* 0x000fe200078e00ff */
[----:B------:R-:W-:Y:S01]  /*0820*/  ISETP.GE.U32.AND P0, PT, R18, UR4, PT ;  /* 0x0000000412007c0c */ /* 0x000fe2000bf06070 */
[----:B------:R-:W-:Y:S02]  /*0830*/  IMAD.MOV.U32 R22, RZ, RZ, -0x1 ;  /* 0xffffffffff167424 */ /* 0x000fe400078e00ff */
[----:B------:R-:W-:Y:S01]  /*0840*/  IMAD.MOV.U32 R16, RZ, RZ, -0x1 ;  /* 0xffffffffff107424 */ /* 0x000fe200078e00ff */
[----:B------:R-:W-:-:S13]  /*0850*/  ISETP.GE.U32.AND.EX P0, PT, R17, UR5, PT, P0 ;  /* 0x0000000511007c0c */ /* 0x000fda000bf06100 */
[----:B------:R-:W-:Y:S05]  /*0860*/  @P0 BRA `(.L_x_5) ;  /* 0x00000004005c0947 */ /* 0x000fea0003800000 */
[----:B------:R-:W0:Y:S01]  /*0870*/  LDC.64 R14, c[0x0][0x628] ;  /* 0x00018a00ff0e7b82 */ /* 0x000e220000000a00 */
[----:B------:R-:W-:Y:S02]  /*0880*/  IMAD.MOV.U32 R6, RZ, RZ, R18 ;  /* 0x000000ffff067224 */ /* 0x000fe400078e0012 */
[----:B------:R-:W-:-:S05]  /*0890*/  IMAD.MOV.U32 R7, RZ, RZ, R17 ;  /* 0x000000ffff077224 */ /* 0x000fca00078e0011 */
[----:B------:R-:W1:Y:S08]  /*08a0*/  LDC R0, c[0x0][0x630] ;  /* 0x00018c00ff007b82 */ /* 0x000e700000000800 */
[----:B------:R-:W2:Y:S01]  /*08b0*/  LDC.64 R20, c[0x0][0x620] ;  /* 0x00018800ff147b82 */ /* 0x000ea20000000a00 */
[----:B0-----:R-:W-:-:S04]  /*08c0*/  ISETP.NE.U32.AND P0, PT, R14, RZ, PT ;  /* 0x000000ff0e00720c */ /* 0x001fc80003f05070 */
[----:B------:R-:W-:-:S13]  /*08d0*/  ISETP.NE.AND.EX P0, PT, R15, RZ, PT, P0 ;  /* 0x000000ff0f00720c */ /* 0x000fda0003f05300 */
[----:B-12---:R-:W-:Y:S05]  /*08e0*/  @!P0 BRA `(.L_x_6) ;  /* 0x0000000000288947 */ /* 0x006fea0003800000 */
[----:B------:R-:W0:Y:S02]  /*08f0*/  LDC R11, c[0x0][0x634] ;  /* 0x00018d00ff0b7b82 */ /* 0x000e240000000800 */
[----:B0-----:R-:W-:-:S05]  /*0900*/  IADD3 R11, P0, R18, R11, RZ ;  /* 0x0000000b120b7210 */ /* 0x001fca0007f1e0ff */
[----:B------:R-:W-:-:S04]  /*0910*/  IMAD.X R13, RZ, RZ, R17, P0 ;  /* 0x000000ffff0d7224 */ /* 0x000fc800000e0611 */
[----:B------:R-:W-:-:S04]  /*0920*/  IMAD.WIDE.U32 R6, R13, R14, RZ ;  /* 0x0000000e0d067225 */ /* 0x000fc800078e00ff */
[----:B------:R-:W-:-:S04]  /*0930*/  IMAD.WIDE.U32 R8, P0, R11, R15, R6 ;  /* 0x0000000f0b087225 */ /* 0x000fc80007800006 */
[----:B------:R-:W-:-:S04]  /*0940*/  IMAD.WIDE.U32 R6, R11, R14, RZ ;  /* 0x0000000e0b067225 */ /* 0x000fc800078e00ff */
[----:B------:R-:W-:Y:S01]  /*0950*/  IMAD.X R11, RZ, RZ, RZ, P0 ;  /* 0x000000ffff0b7224 */ /* 0x000fe200000e06ff */
[----:B------:R-:W-:Y:S01]  /*0960*/  IADD3 RZ, P0, R7, R8, RZ ;  /* 0x0000000807ff7210 */ /* 0x000fe20007f1e0ff */
[----:B------:R-:W-:-:S04]  /*0970*/  IMAD.MOV.U32 R10, RZ, RZ, R9 ;  /* 0x000000ffff0a7224 */ /* 0x000fc800078e0009 */
[----:B------:R-:W-:-:S08]  /*0980*/  IMAD.WIDE.U32.X R6, R13, R15, R10, P0 ;  /* 0x0000000f0d067225 */ /* 0x000fd000000e040a */
.L_x_6:
[-CC-:B------:R-:W-:Y:S01]  /*0990*/  SHF.R.U64 R23, R6, R0.reuse, R7.reuse ;  /* 0x0000000006177219 */ /* 0x180fe20000001207 */
[----:B------:R-:W0:Y:S01]  /*09a0*/  LDC R10, c[0x0][0x618] ;  /* 0x00018600ff0a7b82 */ /* 0x000e220000000800 */
[----:B------:R-:W-:Y:S01]  /*09b0*/  SHF.R.U32.HI R5, RZ, R0, R7 ;  /* 0x00000000ff057219 */ /* 0x000fe20000011607 */
[----:B------:R-:W-:Y:S01]  /*09c0*/  ULDC UR4, c[0x0][0x150] ;  /* 0x0000540000047ab9 */ /* 0x000fe20000000800 */
[----:B------:R-:W-:Y:S01]  /*09d0*/  IADD3 R9, P0, RZ, -R23, RZ ;  /* 0x80000017ff097210 */ /* 0x000fe20007f1e0ff */
[----:B------:R-:W-:Y:S01]  /*09e0*/  IMAD.MOV.U32 R16, RZ, RZ, R18 ;  /* 0x000000ffff107224 */ /* 0x000fe200078e0012 */
[----:B------:R-:W-:-:S03]  /*09f0*/  I2FP.F32.U32 R0, R4 ;  /* 0x0000000400007245 */ /* 0x000fc60000201000 */
[----:B------:R-:W1:Y:S01]  /*0a00*/  LDC.64 R24, c[0x0][0x640] ;  /* 0x00019000ff187b82 */ /* 0x000e620000000a00 */
[----:B------:R-:W-:Y:S02]  /*0a10*/  IMAD.X R11, RZ, RZ, ~R5, P0 ;  /* 0x000000ffff0b7224 */ /* 0x000fe400000e0e05 */
[----:B------:R-:W-:Y:S01]  /*0a20*/  FMUL R0, R0, UR4 ;  /* 0x0000000400007c20 */ /* 0x000fe20008400000 */
[----:B------:R-:W-:Y:S01]  /*0a30*/  IMAD.WIDE.U32 R6, R9, R20, R16 ;  /* 0x0000001409067225 */ /* 0x000fe200078e0010 */
[----:B------:R-:W-:-:S03]  /*0a40*/  ULDC UR4, c[0x0][0x154] ;  /* 0x0000550000047ab9 */ /* 0x000fc60000000800 */
[----:B------:R-:W-:Y:S01]  /*0a50*/  IMAD R8, R11, R20, RZ ;  /* 0x000000140b087224 */ /* 0x000fe200078e02ff */
[----:B------:R-:W2:Y:S01]  /*0a60*/  LDC R5, c[0x0][0x144] ;  /* 0x00005100ff057b82 */ /* 0x000ea20000000800 */
[----:B------:R-:W3:Y:S02]  /*0a70*/  F2I.U32.TRUNC.NTZ R0, R0 ;  /* 0x0000000000007305 */ /* 0x000ee4000020f000 */
[----:B------:R-:W-:-:S04]  /*0a80*/  IMAD R9, R9, R21, R8 ;  /* 0x0000001509097224 */ /* 0x000fc800078e0208 */
[----:B------:R-:W-:Y:S01]  /*0a90*/  IMAD.IADD R7, R7, 0x1, R9 ;  /* 0x0000000107077824 */ /* 0x000fe200078e0209 */
[----:B------:R-:W4:Y:S01]  /*0aa0*/  LDC R12, c[0x0][0x608] ;  /* 0x00018200ff0c7b82 */ /* 0x000f220000000800 */
[----:B------:R-:W-:-:S03]  /*0ab0*/  IMAD.MOV.U32 R9, RZ, RZ, -0x1 ;  /* 0xffffffffff097424 */ /* 0x000fc600078e00ff */
[-CC-:B0-----:R-:W-:Y:S02]  /*0ac0*/  SHF.R.U64 R16, R6, R10.reuse, R7.reuse ;  /* 0x0000000a06107219 */ /* 0x181fe40000001207 */
[----:B------:R-:W-:Y:S02]  /*0ad0*/  I2FP.F32.U32 R6, R3 ;  /* 0x0000000300067245 */ /* 0x000fe40000201000 */
[----:B------:R-:W0:Y:S01]  /*0ae0*/  LDC R22, c[0x0][0x658] ;  /* 0x00019600ff167b82 */ /* 0x000e220000000800 */
[----:B-1----:R-:W-:Y:S01]  /*0af0*/  ISETP.NE.U32.AND P0, PT, R24, RZ, PT ;  /* 0x000000ff1800720c */ /* 0x002fe20003f05070 */
[----:B---3--:R-:W-:Y:S01]  /*0b00*/  IMAD.MOV R8, RZ, RZ, -R0 ;  /* 0x000000ffff087224 */ /* 0x008fe200078e0a00 */
[----:B------:R-:W-:Y:S01]  /*0b10*/  SHF.R.U32.HI R7, RZ, R10, R7 ;  /* 0x0000000aff077219 */ /* 0x000fe20000011607 */
[----:B------:R-:W-:Y:S01]  /*0b20*/  FMUL R6, R6, UR4 ;  /* 0x0000000406067c20 */ /* 0x000fe20008400000 */
[----:B------:R-:W-:-:S03]  /*0b30*/  ISETP.NE.AND.EX P0, PT, R25, RZ, PT, P0 ;  /* 0x000000ff1900720c */ /* 0x000fc60003f05300 */
[----:B------:R-:W1:Y:S01]  /*0b40*/  LDC R14, c[0x0][0x148] ;  /* 0x00005200ff0e7b82 */ /* 0x000e620000000800 */
[----:B--2---:R-:W-:-:S07]  /*0b50*/  IMAD R0, R5, R8, R4 ;  /* 0x0000000805007224 */ /* 0x004fce00078e0204 */
[----:B------:R-:W2:Y:S01]  /*0b60*/  LDC R20, c[0x0][0x600] ;  /* 0x00018000ff147b82 */ /* 0x000ea20000000800 */
[-CC-:B----4-:R-:W-:Y:S02]  /*0b70*/  SHF.R.U64 R26, R16, R12.reuse, R7.reuse ;  /* 0x0000000c101a7219 */ /* 0x190fe40000001207 */
[----:B------:R-:W-:Y:S01]  /*0b80*/  SHF.R.U32.HI R5, RZ, R12, R7 ;  /* 0x0000000cff057219 */ /* 0x000fe20000011607 */
[----:B------:R-:W-:Y:S01]  /*0b90*/  IMAD.MOV.U32 R7, RZ, RZ, 0x1 ;  /* 0x00000001ff077424 */ /* 0x000fe200078e00ff */
[----:B------:R3:W4:Y:S03]  /*0ba0*/  F2I.U32.TRUNC.NTZ R12, R6 ;  /* 0x00000006000c7305 */ /* 0x000726000020f000 */
[----:B------:R-:W1:Y:S01]  /*0bb0*/  LDC R15, c[0x0][0x648] ;  /* 0x00019200ff0f7b82 */ /* 0x000e620000000800 */
[-C--:B0-----:R-:W-:Y:S02]  /*0bc0*/  SHF.L.U32 R4, R9, R22.reuse, RZ ;  /* 0x0000001609047219 */ /* 0x081fe400000006ff */
[----:B------:R-:W-:-:S02]  /*0bd0*/  SHF.R.U64 R28, R26, R22, R5 ;  /* 0x000000161a1c7219 */ /* 0x000fc40000001205 */
[----:B------:R-:W-:Y:S02]  /*0be0*/  LOP3.LUT R11, RZ, R4, RZ, 0x33, !PT ;  /* 0x00000004ff0b7212 */ /* 0x000fe400078e33ff */
[-C--:B------:R-:W-:Y:S01]  /*0bf0*/  SHF.R.U32.HI R5, RZ, R22.reuse, R5 ;  /* 0x00000016ff057219 */ /* 0x080fe20000011605 */
[----:B------:R-:W0:Y:S01]  /*0c00*/  LDC R19, c[0x0][0x638] ;  /* 0x00018e00ff137b82 */ /* 0x000e220000000800 */
[----:B------:R-:W-:Y:S01]  /*0c10*/  SHF.L.U32 R10, R7, R22, RZ ;  /* 0x00000016070a7219 */ /* 0x000fe200000006ff */
[----:B------:R-:W-:-:S06]  /*0c20*/  IMAD.MOV.U32 R4, RZ, RZ, R28 ;  /* 0x000000ffff047224 */ /* 0x000fcc00078e001c */
[----:B------:R-:W0:Y:S01]  /*0c30*/  LDC R21, c[0x0][0x610] ;  /* 0x00018400ff157b82 */ /* 0x000e220000000800 */
[----:B---34-:R-:W-:Y:S05]  /*0c40*/  @!P0 BRA `(.L_x_7) ;  /* 0x0000000000288947 */ /* 0x018fea0003800000 */
[----:B------:R-:W3:Y:S02]  /*0c50*/  LDC R9, c[0x0][0x64c] ;  /* 0x00019300ff097b82 */ /* 0x000ee40000000800 */
[----:B---3--:R-:W-:-:S05]  /*0c60*/  IADD3 R9, P0, R28, R9, RZ ;  /* 0x000000091c097210 */ /* 0x008fca0007f1e0ff */
        /* <DEDUP_REMOVED lines=8> */
.L_x_7:
[----:B-1----:R-:W-:Y:S01]  /*0cf0*/  SHF.R.U64 R4, R4, R15, R5 ;  /* 0x0000000f04047219 */ /* 0x002fe20000001205 */
[----:B--2---:R-:W-:Y:S01]  /*0d00*/  VIADD R5, R20, 0xffffffff ;  /* 0xffffffff14057836 */ /* 0x004fe20000000000 */
[----:B------:R-:W-:Y:S01]  /*0d10*/  LOP3.LUT R11, R26, R11, RZ, 0xc0, !PT ;  /* 0x0000000b1a0b7212 */ /* 0x000fe200078ec0ff */
[----:B------:R-:W-:Y:S02]  /*0d20*/  IMAD.MOV R12, RZ, RZ, -R12 ;  /* 0x000000ffff0c7224 */ /* 0x000fe400078e0a0c */
[----:B------:R-:W-:Y:S02]  /*0d30*/  IMAD.MOV R6, RZ, RZ, -R4 ;  /* 0x000000ffff067224 */ /* 0x000fe400078e0a04 */
[----:B------:R-:W-:Y:S01]  /*0d40*/  IMAD R11, R10, R4, R11 ;  /* 0x000000040a0b7224 */ /* 0x000fe200078e020b */
[----:B------:R-:W-:Y:S01]  /*0d50*/  LOP3.LUT R4, R16, R5, RZ, 0xc0, !PT ;  /* 0x0000000510047212 */ /* 0x000fe200078ec0ff */
[----:B------:R-:W-:Y:S02]  /*0d60*/  @P3 IMAD R0, R14, R12, R3 ;  /* 0x0000000c0e003224 */ /* 0x000fe400078e0203 */
[----:B0-----:R-:W-:-:S02]  /*0d70*/  IMAD R3, R6, R19, R28 ;  /* 0x0000001306037224 */ /* 0x001fc400078e021c */
[----:B------:R-:W-:Y:S02]  /*0d80*/  IMAD R19, R11, R21, R0 ;  /* 0x000000150b137224 */ /* 0x000fe400078e0200 */
[----:B------:R-:W-:Y:S02]  /*0d90*/  IMAD R4, R3, R20, R4 ;  /* 0x0000001403047224 */ /* 0x000fe400078e0204 */
[----:B------:R-:W-:Y:S02]  /*0da0*/  IMAD.MOV.U32 R0, RZ, RZ, 0x1 ;  /* 0x00000001ff007424 */ /* 0x000fe400078e00ff */
[----:B------:R-:W-:Y:S01]  /*0db0*/  IMAD.MOV.U32 R16, RZ, RZ, R23 ;  /* 0x000000ffff107224 */ /* 0x000fe200078e0017 */
[----:B------:R-:W-:Y:S02]  /*0dc0*/  SEL R22, R4, R19, !P3 ;  /* 0x0000001304167207 */ /* 0x000fe40005800000 */
[----:B------:R-:W-:-:S07]  /*0dd0*/  SEL R19, R19, R4, !P3 ;  /* 0x0000000413137207 */ /* 0x000fce0005800000 */
.L_x_5:
[----:B------:R-:W-:-:S08]  /*0de0*/  NOP ;  /* 0x0000000000007918 */ /* 0x000fd00000000000 */
[----:B------:R-:W0:Y:S02]  /*0df0*/  USETMAXREG.TRY_ALLOC.CTAPOOL UP0, 0xe8 ;  /* 0x000000e8000079c8 */ /* 0x000e240008000600 */
[----:B0-----:R-:W-:-:S13]  /*0e00*/  PLOP3.LUT P0, PT, PT, PT, UP0, 0x80, 0x0 ;  /* 0x000000000000781c */ /* 0x001fda0003f0f008 */
[----:B------:R-:W-:Y:S05]  /*0e10*/  @!P0 BRA `(.L_x_5) ;  /* 0xfffffffc00f08947 */ /* 0x000fea000383ffff */
[----:B------:R-:W-:Y:S01]  /*0e20*/  ULDC.64 UR4, c[0x0][0x598] ;  /* 0x0001660000047ab9 */ /* 0x000fe20000000a00 */
[----:B------:R-:W-:Y:S01]  /*0e30*/  ULDC.64 UR54, c[0x0][0x208] ;  /* 0x0000820000367ab9 */ /* 0x000fe20000000a00 */
[----:B------:R-:W-:-:S04]  /*0e40*/  ISETP.NE.U32.AND P0, PT, RZ, UR4, PT ;  /* 0x00000004ff007c0c */ /* 0x000fc8000bf05070 */
[----:B------:R-:W-:-:S13]  /*0e50*/  ISETP.NE.AND.EX P0, PT, RZ, UR5, PT, P0 ;  /* 0x00000005ff007c0c */ /* 0x000fda000bf05300 */
[----:B------:R-:W-:Y:S05]  /*0e60*/  @!P0 BRA `(.L_x_8) ;  /* 0x00000000001c8947 */ /* 0x000fea0003800000 */
[----:B------:R-:W0:Y:S02]  /*0e70*/  LDC.64 R4, c[0x0][0x598] ;  /* 0x00016600ff047b82 */ /* 0x000e240000000a00 */
[----:B0-----:R-:W2:Y:S02]  /*0e80*/  LDG.E.64 R4, desc[UR54][R4.64] ;  /* 0x0000003604047981 */ /* 0x001ea4000c1e1b00 */
[----:B--2---:R-:W-:-:S04]  /*0e90*/  ISETP.NE.U32.AND P0, PT, R4, RZ, PT ;  /* 0x000000ff0400720c */ /* 0x004fc80003f05070 */
[----:B------:R-:W-:-:S13]  /*0ea0*/  ISETP.NE.AND.EX P0, PT, R5, RZ, PT, P0 ;  /* 0x000000ff0500720c */ /* 0x000fda0003f05300 */
[----:B------:R-:W-:Y:S05]  /*0eb0*/  @!P0 BRA `(.L_x_8) ;  /* 0x0000000000088947 */ /* 0x000fea0003800000 */
[----:B------:R0:W5:Y:S01]  /*0ec0*/  LD.E R200, desc[UR54][R4.64] ;  /* 0x0000003604c87980 */ /* 0x000162000c101900 */
[----:B------:R-:W-:Y:S05]  /*0ed0*/  BRA `(.L_x_9) ;  /* 0x0000000000247947 */ /* 0x000fea0003800000 */
.L_x_8:
[----:B------:R-:W-:Y:S02]  /*0ee0*/  ULDC.64 UR4, c[0x0][0x588] ;  /* 0x0001620000047ab9 */ /* 0x000fe40000000a00 */
[----:B------:R-:W-:-:S04]  /*0ef0*/  ISETP.NE.U32.AND P0, PT, RZ, UR4, PT ;  /* 0x00000004ff007c0c */ /* 0x000fc8000bf05070 */
[----:B------:R-:W-:-:S13]  /*0f00*/  ISETP.NE.AND.EX P0, PT, RZ, UR5, PT, P0 ;  /* 0x00000005ff007c0c */ /* 0x000fda000bf05300 */
[----:B------:R-:W-:Y:S05]  /*0f10*/  @!P0 BRA `(.L_x_10) ;  /* 0x00000000000c8947 */ /* 0x000fea0003800000 */
[----:B------:R-:W0:Y:S02]  /*0f20*/  LDC.64 R200, c[0x0][0x588] ;  /* 0x00016200ffc87b82 */ /* 0x000e240000000a00 */
[----:B0-----:R1:W5:Y:S01]  /*0f30*/  LDG.E R200, desc[UR54][R200.64] ;  /* 0x00000036c8c87981 */ /* 0x001362000c1e1900 */
[----:B------:R-:W-:Y:S05]  /*0f40*/  BRA `(.L_x_9) ;  /* 0x0000000000087947 */ /* 0x000fea0003800000 */
.L_x_10:
[----:B------:R-:W-:Y:S02]  /*0f50*/  ULDC UR4, c[0x0][0x580] ;  /* 0x0001600000047ab9 */ /* 0x000fe40000000800 */
[----:B------:R-:W-:-:S07]  /*0f60*/  IMAD.U32 R200, RZ, RZ, UR4 ;  /* 0x00000004ffc87e24 */ /* 0x000fce000f8e00ff */
.L_x_9:
[----:B------:R-:W-:Y:S02]  /*0f70*/  ULDC.64 UR4, c[0x0][0x5a0] ;  /* 0x0001680000047ab9 */ /* 0x000fe40000000a00 */
[----:B------:R-:W-:-:S04]  /*0f80*/  ISETP.NE.U32.AND P0, PT, RZ, UR4, PT ;  /* 0x00000004ff007c0c */ /* 0x000fc8000bf05070 */
[----:B------:R-:W-:-:S13]  /*0f90*/  ISETP.NE.AND.EX P0, PT, RZ, UR5, PT, P0 ;  /* 0x00000005ff007c0c */ /* 0x000fda000bf05300 */
[----:B------:R-:W-:Y:S05]  /*0fa0*/  @!P0 BRA `(.L_x_11) ;  /* 0x00000000001c8947 */ /* 0x000fea0003800000 */
[----:B0-----:R-:W0:Y:S02]  /*0fb0*/  LDC.64 R4, c[0x0][0x5a0] ;  /* 0x00016800ff047b82 */ /* 0x001e240000000a00 */
[----:B0-----:R-:W2:Y:S02]  /*0fc0*/  LDG.E.64 R4, desc[UR54][R4.64] ;  /* 0x0000003604047981 */ /* 0x001ea4000c1e1b00 */
[----:B--2---:R-:W-:-:S04]  /*0fd0*/  ISETP.NE.U32.AND P0, PT, R4, RZ, PT ;  /* 0x000000ff0400720c */ /* 0x004fc80003f05070 */
[----:B------:R-:W-:-:S13]  /*0fe0*/  ISETP.NE.AND.EX P0, PT, R5, RZ, PT, P0 ;  /* 0x000000ff0500720c */ /* 0x000fda0003f05300 */
[----:B------:R-:W-:Y:S05]  /*0ff0*/  @!P0 BRA `(.L_x_11) ;  /* 0x0000000000088947 */ /* 0x000fea0003800000 */
[----:B------:R0:W5:Y:S01]  /*1000*/  LD.E R23, desc[UR54][R4.64] ;  /* 0x0000003604177980 */ /* 0x000162000c101900 */
[----:B------:R-:W-:Y:S05]  /*1010*/  BRA `(.L_x_12) ;  /* 0x0000000000247947 */ /* 0x000fea0003800000 */
.L_x_11:
[----:B------:R-:W-:Y:S02]  /*1020*/  ULDC.64 UR4, c[0x0][0x590] ;  /* 0x0001640000047ab9 */ /* 0x000fe40000000a00 */
[----:B------:R-:W-:-:S04]  /*1030*/  ISETP.NE.U32.AND P0, PT, RZ, UR4, PT ;  /* 0x00000004ff007c0c */ /* 0x000fc8000bf05070 */
[----:B------:R-:W-:-:S13]  /*1040*/  ISETP.NE.AND.EX P0, PT, RZ, UR5, PT, P0 ;  /* 0x00000005ff007c0c */ /* 0x000fda000bf05300 */
[----:B------:R-:W-:Y:S05]  /*1050*/  @!P0 BRA `(.L_x_13) ;  /* 0x00000000000c8947 */ /* 0x000fea0003800000 */
[----:B0-----:R-:W0:Y:S02]  /*1060*/  LDC.64 R4, c[0x0][0x590] ;  /* 0x00016400ff047b82 */ /* 0x001e240000000a00 */
[----:B0-----:R2:W5:Y:S01]  /*1070*/  LDG.E R23, desc[UR54][R4.64] ;  /* 0x0000003604177981 */ /* 0x001562000c1e1900 */
[----:B------:R-:W-:Y:S05]  /*1080*/  BRA `(.L_x_12) ;  /* 0x0000000000087947 */ /* 0x000fea0003800000 */
.L_x_13:
[----:B------:R-:W-:Y:S02]  /*1090*/  ULDC UR4, c[0x0][0x584] ;  /* 0x0001610000047ab9 */ /* 0x000fe40000000800 */
[----:B------:R-:W-:-:S07]  /*10a0*/  IMAD.U32 R23, RZ, RZ, UR4 ;  /* 0x00000004ff177e24 */ /* 0x000fce000f8e00ff */
.L_x_12:
[----:B------:R-:W-:-:S13]  /*10b0*/  LOP3.LUT P0, RZ, R0, 0xff, RZ, 0xc0, !PT ;  /* 0x000000ff00ff7812 */ /* 0x000fda000780c0ff */
[----:B------:R-:W-:Y:S05]  /*10c0*/  @!P0 EXIT ;  /* 0x000000000000894d */ /* 0x000fea0003800000 */
[----:B------:R-:W-:Y:S01]  /*10d0*/  ULDC UR4, c[0x0][0x28c] ;  /* 0x0000a30000047ab9 */ /* 0x000fe20000000800 */
[----:B------:R-:W-:Y:S01]  /*10e0*/  LOP3.LUT R220, R2, 0x1, RZ, 0xfc, !PT ;  /* 0x0000000102dc7812 */ /* 0x000fe200078efcff */
[----:B------:R-:W-:Y:S01]  /*10f0*/  UIADD3 UR4, UR4, 0xf, URZ ;  /* 0x0000000f04047890 */ /* 0x000fe2000fffe03f */
[----:B------:R-:W-:Y:S01]  /*1100*/  UMOV UR36, URZ ;  /* 0x0000003f00247c82 */ /* 0x000fe20008000000 */
[----:B------:R-:W-:Y:S02]  /*1110*/  UMOV UR37, URZ ;  /* 0x0000003f00257c82 */ /* 0x000fe40008000000 */
[----:B------:R-:W-:-:S04]  /*1120*/  USHF.R.S32.HI UR5, URZ, 0x1f, UR4 ;  /* 0x0000001f3f057899 */ /* 0x000fc80008011404 */
[----:B------:R-:W-:-:S04]  /*1130*/  ULEA.HI UR5, UR5, UR4, URZ, 0x4 ;  /* 0x0000000405057291 */ /* 0x000fc8000f8f203f */
[----:B------:R-:W-:-:S12]  /*1140*/  USHF.R.S32.HI UR39, URZ, 0x4, UR5 ;  /* 0x000000043f277899 */ /* 0x000fd80008011405 */
.L_x_381:
[----:B---3--:R-:W3:Y:S01]  /*1150*/  S2R R0, SR_TID.X ;  /* 0x0000000000007919 */ /* 0x008ee20000002100 */
[----:B----4-:R-:W4:Y:S01]  /*1160*/  S2UR UR6, SR_CgaCtaId ;  /* 0x00000000000679c3 */ /* 0x010f220000008800 */
[----:B------:R-:W-:Y:S02]  /*1170*/  UMOV UR38, 0x400 ;  /* 0x0000040000267882 */ /* 0x000fe40000000000 */
[----:B----4-:R-:W-:Y:S01]  /*1180*/  ULEA UR38, UR6, UR38, 0x18 ;  /* 0x0000002606267291 */ /* 0x010fe2000f8ec03f */
[----:B---3--:R-:W-:-:S04]  /*1190*/  LOP3.LUT R0, R0, 0x80, RZ, 0xc0, !PT ;  /* 0x0000008000007812 */ /* 0x008fc800078ec0ff */
[----:B------:R-:W-:-:S06]  /*11a0*/  SHF.R.U32.HI R0, RZ, 0x7, R0 ;  /* 0x00000007ff007819 */ /* 0x000fcc0000011600 */
[----:B------:R-:W3:Y:S02]  /*11b0*/  SHFL.IDX PT, R0, R0, RZ, 0x1f ;  /* 0x00001fff00007589 */ /* 0x000ee400000e0000 */
[----:B---3--:R-:W-:-:S13]  /*11c0*/  R2UR UR4, R0 ;  /* 0x00000000000472ca */ /* 0x008fda00000e0000 */
[----:B------:R-:W-:-:S04]  /*11d0*/  ULEA.HI UR5, UR4, UR4, URZ, 0x1 ;  /* 0x0000000404057291 */ /* 0x000fc8000f8f083f */
[----:B------:R-:W-:-:S04]  /*11e0*/  ULOP3.LUT UR5, UR5, 0x1ffffe, URZ, 0xc0, !UPT ;  /* 0x001ffffe05057892 */ /* 0x000fc8000f8ec03f */
[----:B------:R-:W-:-:S03]  /*11f0*/  UIADD3 UR5, UR4, -UR5, URZ ;  /* 0x8000000504057290 */ /* 0x000fc6000fffe03f */
[----:B------:R-:W-:Y:S01]  /*1200*/  ULDC UR4, c[0x0][0x28c] ;  /* 0x0000a30000047ab9 */ /* 0x000fe20000000800 */
[----:B------:R-:W-:Y:S01]  /*1210*/  ULEA UR5, UR5, UR38, 0xb ;  /* 0x0000002605057291 */ /* 0x000fe2000f8e583f */
[----:B------:R-:W-:-:S03]  /*1220*/  ISETP.LT.AND P0, PT, RZ, UR4, PT ;  /* 0x00000004ff007c0c */ /* 0x000fc6000bf01270 */
[----:B------:R-:W-:-:S04]  /*1230*/  UIADD3 UR5, UR5, 0x200, URZ ;  /* 0x0000020005057890 */ /* 0x000fc8000fffe03f */
[----:B------:R-:W-:-:S04]  /*1240*/  USHF.R.U32.HI UR5, URZ, 0x4, UR5 ;  /* 0x000000043f057899 */ /* 0x000fc80008011605 */
[----:B------:R-:W-:Y:S02]  /*1250*/  ULOP3.LUT UR52, UR5, 0x3fff, URZ, 0xc0, !UPT ;  /* 0x00003fff05347892 */ /* 0x000fe4000f8ec03f */
[----:B--2--5:R-:W-:Y:S10]  /*1260*/  @P0 BRA `(.L_x_14) ;  /* 0x0000000000400947 */ /* 0x024ff40003800000 */
[----:B------:R-:W-:Y:S01]  /*1270*/  MOV R0, 0x0 ;  /* 0x0000000000007802 */ /* 0x000fe20000000f00 */
[----:B------:R-:W-:Y:S01]  /*1280*/  ULDC.64 UR4, c[0x4][0x68] ;  /* 0x01001a0000047ab9 */ /* 0x000fe20000000a00 */
[----:B------:R-:W-:Y:S01]  /*1290*/  ULDC.64 UR6, c[0x4][0x8] ;  /* 0x0100020000067ab9 */ /* 0x000fe20000000a00 */
[----:B0-2---:R-:W-:Y:S01]  /*12a0*/  IMAD.U32 R4, RZ, RZ, UR4 ;  /* 0x00000004ff047e24 */ /* 0x005fe2000f8e00ff */
[----:B------:R0:W2:Y:S01]  /*12b0*/  LDC.64 R14, c[0x4][R0] ;  /* 0x01000000000e7b82 */ /* 0x0000a20000000a00 */
[----:B------:R-:W-:Y:S01]  /*12c0*/  IMAD.U32 R5, RZ, RZ, UR5 ;  /* 0x00000005ff057e24 */ /* 0x000fe2000f8e00ff */
[----:B------:R-:W-:Y:S01]  /*12d0*/  ULDC.64 UR4, c[0x4][0x70] ;  /* 0x01001c0000047ab9 */ /* 0x000fe20000000a00 */
[----:B------:R-:W-:Y:S02]  /*12e0*/  IMAD.U32 R10, RZ, RZ, UR6 ;  /* 0x00000006ff0a7e24 */ /* 0x000fe4000f8e00ff */
[----:B------:R-:W-:Y:S02]  /*12f0*/  IMAD.U32 R6, RZ, RZ, UR4 ;  /* 0x00000004ff067e24 */ /* 0x000fe4000f8e00ff */
[----:B------:R-:W-:-:S02]  /*1300*/  IMAD.U32 R7, RZ, RZ, UR5 ;  /* 0x00000005ff077e24 */ /* 0x000fc4000f8e00ff */
[----:B------:R-:W-:Y:S02]  /*1310*/  IMAD.U32 R11, RZ, RZ, UR7 ;  /* 0x00000007ff0b7e24 */ /* 0x000fe4000f8e00ff */
[----:B------:R-:W-:Y:S02]  /*1320*/  IMAD.MOV.U32 R8, RZ, RZ, 0x1e1 ;  /* 0x000001e1ff087424 */ /* 0x000fe400078e00ff */
[----:B------:R-:W-:Y:S02]  /*1330*/  IMAD.MOV.U32 R12, RZ, RZ, 0x1 ;  /* 0x00000001ff0c7424 */ /* 0x000fe400078e00ff */
[----:B0-----:R-:W-:-:S07]  /*1340*/  IMAD.MOV.U32 R13, RZ, RZ, RZ ;  /* 0x000000ffff0d7224 */ /* 0x001fce00078e00ff */
[----:B------:R-:W-:-:S07]  /*1350*/  LEPC R20, `(.L_x_14) ;  /* 0x000000001014794e */ /* 0x000fce0000000000 */
[----:B-12--5:R-:W-:Y:S05]  /*1360*/  CALL.ABS.NOINC R14 ;  /* 0x000000000e007343 */ /* 0x026fea0003c00000 */
.L_x_14:
[----:B------:R-:W-:-:S13]  /*1370*/  ISETP.NE.AND P0, PT, R220, 0x3, PT ;  /* 0x00000003dc00780c */ /* 0x000fda0003f05270 */
[----:B------:R-:W-:Y:S05]  /*1380*/  @!P0 BRA `(.L_x_15) ;  /* 0x0000000000048947 */ /* 0x000fea0003800000 */
[----:B------:R-:W-:Y:S01]  /*1390*/  BPT.TRAP 0x1 ;  /* 0x000000040000795c */ /* 0x000fe20000300000 */
.L_x_15:
[----:B------:R-:W-:Y:S02]  /*13a0*/  IMAD.U32 R3, RZ, RZ, UR37 ;  /* 0x00000025ff037e24 */ /* 0x000fe4000f8e00ff */
[----:B------:R-:W-:-:S03]  /*13b0*/  IMAD.U32 R0, RZ, RZ, UR36 ;  /* 0x00000024ff007e24 */ /* 0x000fc6000f8e00ff */
[----:B------:R-:W-:Y:S02]  /*13c0*/  LEA R3, R3, UR38, 0x3 ;  /* 0x0000002603037c11 */ /* 0x000fe4000f8e18ff */
[----:B------:R-:W-:-:S04]  /*13d0*/  SHF.L.U32 R0, R0, 0x1f, RZ ;  /* 0x0000001f00007819 */ /* 0x000fc800000006ff */
[----:B------:R3:W4:Y:S01]  /*13e0*/  SYNCS.PHASECHK.TRANS64.TRYWAIT P1, [R3+URZ], R0 ;  /* 0x00000000030075a7 */ /* 0x000722000802017f */
[----:B------:R-:W-:Y:S05]  /*13f0*/  @!P0 BRA `(.L_x_16) ;  /* 0x0000000000048947 */ /* 0x000fea0003800000 */
[----:B------:R-:W-:Y:S01]  /*1400*/  BPT.TRAP 0x1 ;  /* 0x000000040000795c */ /* 0x000fe20000300000 */
.L_x_16:
[----:B----4-:R-:W-:Y:S05]  /*1410*/  @P1 BRA `(.L_x_17) ;  /* 0x0000000000081947 */ /* 0x010fea0003800000 */
[----:B------:R-:W4:Y:S02]  /*1420*/  SYNCS.PHASECHK.TRANS64.TRYWAIT P1, [R3+URZ], R0 ;  /* 0x00000000030075a7 */ /* 0x000f24000802017f */
[----:B----4-:R-:W-:Y:S05]  /*1430*/  @!P1 BRA `(.L_x_18) ;  /* 0x000000e4003c9947 */ /* 0x010fea0003800000 */
.L_x_17:
[----:B------:R-:W-:-:S04]  /*1440*/  UISETP.LT.AND UP0, UPT, UR39, 0x1, UPT ;  /* 0x000000012700788c */ /* 0x000fc8000bf01270 */
[----:B------:R-:W-:-:S06]  /*1450*/  USEL UR4, UR39, 0x1, UP0 ;  /* 0x0000000127047887 */ /* 0x000fcc0008000000 */
[----:B---34-:R-:W-:Y:S01]  /*1460*/  IMAD.U32 R0, RZ, RZ, UR4 ;  /* 0x00000004ff007e24 */ /* 0x018fe2000f8e00ff */
[----:B------:R-:W-:Y:S05]  /*1470*/  WARPSYNC.ALL ;  /* 0x0000000000007948 */ /* 0x000fea0003800000 */
[----:B------:R-:W-:-:S04]  /*1480*/  IADD3 R0, -R0, UR39, RZ ;  /* 0x0000002700007c10 */ /* 0x000fc8000fffe1ff */
[----:B------:R-:W-:Y:S01]  /*1490*/  ISETP.GE.AND P1, PT, R0, 0x1, PT ;  /* 0x000000010000780c */ /* 0x000fe20003f26270 */
[----:B------:R-:W-:Y:S01]  /*14a0*/  UIADD3 UR4, UR38, 0x1ca00, URZ ;  /* 0x0001ca0026047890 */ /* 0x000fe2000fffe03f */
[----:B------:R-:W-:Y:S01]  /*14b0*/  WARPGROUP.ARRIVE ;  /* 0x00000000000079c5 */ /* 0x000fe20000000000 */
[----:B------:R-:W-:Y:S02]  /*14c0*/  ULOP3.LUT UR52, UR52, 0x10000, URZ, 0xfc, !UPT ;  /* 0x0001000034347892 */ /* 0x000fe4000f8efc3f */
[----:B------:R-:W-:Y:S02]  /*14d0*/  USHF.R.U32.HI UR4, URZ, 0x4, UR4 ;  /* 0x000000043f047899 */ /* 0x000fe40008011604 */
[----:B------:R-:W-:Y:S02]  /*14e0*/  UIMAD UR44, UR37, 0x180, UR52 ;  /* 0x00000180252c78a4 */ /* 0x000fe4000f8e0234 */
[----:B------:R-:W-:Y:S01]  /*14f0*/  ULOP3.LUT UR53, UR4, 0x3fff, URZ, 0xc0, !UPT ;  /* 0x00003fff04357892 */ /* 0x000fe2000f8ec03f */
[----:B------:R-:W-:Y:S01]  /*1500*/  UMOV UR5, 0xc0000010 ;  /* 0xc000001000057882 */ /* 0x000fe20000000000 */
[----:B------:R-:W-:-:S02]  /*1510*/  UMOV UR7, 0xc0000010 ;  /* 0xc000001000077882 */ /* 0x000fc40000000000 */
[----:B------:R-:W-:Y:S01]  /*1520*/  ULOP3.LUT UR53, UR53, 0x10000, URZ, 0xfc, !UPT ;  /* 0x0001000035357892 */ /* 0x000fe2000f8efc3f */
[----:B------:R-:W-:Y:S01]  /*1530*/  UMOV UR4, UR44 ;  /* 0x0000002c00047c82 */ /* 0x000fe20008000000 */
[----:B------:R-:W-:Y:S02]  /*1540*/  UMOV UR9, UR5 ;  /* 0x0000000500097c82 */ /* 0x000fe40008000000 */
[----:B------:R-:W-:Y:S01]  /*1550*/  UIMAD UR6, UR37, 0x160, UR53 ;  /* 0x00000160250678a4 */ /* 0x000fe2000f8e0235 */
[----:B------:R-:W-:Y:S01]  /*1560*/  UMOV UR8, UR4 ;  /* 0x0000000400087c82 */ /* 0x000fe20008000000 */
[----:B------:R-:W-:Y:S02]  /*1570*/  UMOV UR11, 0xc0000010 ;  /* 0xc0000010000b7882 */ /* 0x000fe40000000000 */
[----:B------:R-:W-:Y:S02]  /*1580*/  UIADD3 UR10, UR6, 0x20, URZ ;  /* 0x00000020060a7890 */ /* 0x000fe4000fffe03f */
[----:B------:R-:W-:Y:S01]  /*1590*/  UIADD3 UR14, UR6, 0x40, URZ ;  /* 0x00000040060e7890 */ /* 0x000fe2000fffe03f */
[----:B------:R-:W-:-:S02]  /*15a0*/  UMOV UR12, UR4 ;  /* 0x00000004000c7c82 */ /* 0x000fc40008000000 */
[----:B------:R-:W-:Y:S01]  /*15b0*/  HGMMA.64x16x16.F32 R192, gdesc[UR4], RZ, !UPT, gsb0 ;  /* 0x0020000004c079f0 */ /* 0x000fe2000c0008ff */
[----:B------:R-:W-:Y:S01]  /*15c0*/  UMOV UR13, UR5 ;  /* 0x00000005000d7c82 */ /* 0x000fe20008000000 */
[----:B------:R-:W-:Y:S01]  /*15d0*/  UMOV UR15, 0xc0000010 ;  /* 0xc0000010000f7882 */ /* 0x000fe20000000000 */
[----:B------:R-:W-:Y:S01]  /*15e0*/  UIADD3 UR18, UR6, 0x60, URZ ;  /* 0x0000006006127890 */ /* 0x000fe2000fffe03f */
[----:B------:R-:W-:Y:S01]  /*15f0*/  UMOV UR16, UR4 ;  /* 0x0000000400107c82 */ /* 0x000fe20008000000 */
        /* <DEDUP_REMOVED lines=24> */
[----:B------:R-:W-:Y:S01]  /*1780*/  UMOV UR47, 0xc0000010 ;  /* 0xc0000010002f7882 */ /* 0x000fe20000000000 */
[----:B------:R-:W-:Y:S01]  /*1790*/  UIADD3 UR50, UR6, 0x140, URZ ;  /* 0x0000014006327890 */ /* 0x000fe2000fffe03f */
[----:B------:R-:W-:Y:S01]  /*17a0*/  UMOV UR48, UR4 ;  /* 0x0000000400307c82 */ /* 0x000fe20008000000 */
[----:B------:R-:W-:Y:S01]  /*17b0*/  UMOV UR49, UR5 ;  /* 0x0000000500317c82 */ /* 0x000fe20008000000 */
[----:B------:R-:W-:Y:S01]  /*17c0*/  UMOV UR51, 0xc0000010 ;  /* 0xc000001000337882 */ /* 0x000fe20000000000 */
[----:B------:R-:W-:-:S02]  /*17d0*/  WARPGROUP.DEPBAR.LE gsb0, 0x0 ;  /* 0x00008000000079c5 */ /* 0x000fc40000010000 */
[----:B------:R-:W-:-:S06]  /*17e0*/  WARPGROUP.ARRIVE ;  /* 0x00000000000079c5 */ /* 0x000fcc0000000000 */
[----:B------:R-:W-:Y:S01]  /*17f0*/  HGMMA.64x16x16.F32 R176, gdesc[UR8], RZ, !UPT, gsb0 ;  /* 0x0020000008b079f0 */ /* 0x000fe2000c0008ff */
[----:B------:R-:W-:-:S03]  /*1800*/  UIADD3 UR8, UR44, 0x100, URZ ;  /* 0x000001002c087890 */ /* 0x000fc6000fffe03f */
[----:B------:R-:W-:Y:S01]  /*1810*/  UMOV UR44, UR4 ;  /* 0x00000004002c7c82 */ /* 0x000fe20008000000 */
[----:B------:R-:W-:Y:S02]  /*1820*/  WARPGROUP.DEPBAR.LE gsb0, 0x0 ;  /* 0x00008000000079c5 */ /* 0x000fe40000010000 */
[----:B------:R-:W-:-:S06]  /*1830*/  WARPGROUP.ARRIVE ;  /* 0x00000000000079c5 */ /* 0x000fcc0000000000 */
[----:B------:R-:W-:Y:S03]  /*1840*/  HGMMA.64x16x16.F32 R160, gdesc[UR12], RZ, !UPT, gsb0 ;  /* 0x002000000ca079f0 */ /* 0x000fe6000c0008ff */
        /* <DEDUP_REMOVED lines=23> */
[----:B------:R-:W-:Y:S01]  /*19c0*/  HGMMA.64x16x16.F32 R32, gdesc[UR48], RZ, !UPT, gsb0 ;  /* 0x00200000302079f0 */ /* 0x000fe2000c0008ff */
[----:B------:R-:W-:Y:S01]  /*19d0*/  UMOV UR48, UR8 ;  /* 0x0000000800307c82 */ /* 0x000fe20008000000 */
[----:B------:R-:W-:Y:S01]  /*19e0*/  UMOV UR49, 0xc0000010 ;  /* 0xc000001000317882 */ /* 0x000fe20000000000 */
[----:B------:R-:W-:Y:S01]  /*19f0*/  UMOV UR44, UR48 ;  /* 0x00000030002c7c82 */ /* 0x000fe20008000000 */
        /* <DEDUP_REMOVED lines=19> */
[----:B------:R-:W-:-:S02]  /*1b30*/  WARPGROUP.DEPBAR.LE gsb0, 0x0 ;  /* 0x00008000000079c5 */ /* 0x000fc40000010000 */
        /* <DEDUP_REMOVED lines=33> */
[----:B------:R-:W-:Y:S05]  /*1d50*/  @!P1 BRA `(.L_x_19) ;  /* 0x0000000800ac9947 */ /* 0x000fea0003800000 */
[----:B------:R-:W-:Y:S01]  /*1d60*/  UIADD3 UR57, UR37, 0x1, URZ ;  /* 0x0000000125397890 */ /* 0x000fe2000fffe03f */
[----:B------:R-:W-:Y:S01]  /*1d70*/  IMAD.MOV.U32 R3, RZ, RZ, R0 ;  /* 0x000000ffff037224 */ /* 0x000fe200078e0000 */
[----:B------:R-:W-:Y:S02]  /*1d80*/  UMOV UR56, UR37 ;  /* 0x0000002500387c82 */ /* 0x000fe40008000000 */
[----:B------:R-:W-:-:S04]  /*1d90*/  UISETP.NE.AND UP0, UPT, UR57, 0x13, UPT ;  /* 0x000000133900788c */ /* 0x000fc8000bf05270 */
[----:B------:R-:W-:Y:S02]  /*1da0*/  USEL UR4, URZ, 0x1, UP0 ;  /* 0x000000013f047887 */ /* 0x000fe40008000000 */
[----:B------:R-:W-:Y:S02]  /*1db0*/  USEL UR57, UR57, URZ, UP0 ;  /* 0x0000003f39397287 */ /* 0x000fe40008000000 */
[----:B------:R-:W-:-:S06]  /*1dc0*/  ULOP3.LUT UR4, UR36, UR4, URZ, 0x3c, !UPT ;  /* 0x0000000424047292 */ /* 0x000fcc000f8e3c3f */
[----:B------:R-:W-:-:S07]  /*1dd0*/  IMAD.U32 R6, RZ, RZ, UR4 ;  /* 0x00000004ff067e24 */ /* 0x000fce000f8e00ff */
.L_x_26:
[----:B------:R-:W-:Y:S05]  /*1de0*/  @!P0 BRA `(.L_x_20) ;  /* 0x0000000000048947 */ /* 0x000fea0003800000 */
[----:B------:R-:W-:Y:S01]  /*1df0*/  BPT.TRAP 0x1 ;  /* 0x000000040000795c */ /* 0x000fe20000300000 */
.L_x_20:
[----:B------:R-:W-:Y:S01]  /*1e00*/  ULEA UR4, UR57, UR38, 0x3 ;  /* 0x0000002639047291 */ /* 0x000fe2000f8e183f */
[----:B0-2---:R-:W-:-:S08]  /*1e10*/  SHF.L.U32 R4, R6, 0x1f, RZ ;  /* 0x0000001f06047819 */ /* 0x005fd000000006ff */
[----:B------:R0:W2:Y:S01]  /*1e20*/  SYNCS.PHASECHK.TRANS64.TRYWAIT P1, [UR4], R4 ;  /* 0x00000004ff0075a7 */ /* 0x0000a20008020144 */
[----:B------:R-:W-:Y:S05]  /*1e30*/  @!P0 BRA `(.L_x_21) ;  /* 0x0000000000048947 */ /* 0x000fea0003800000 */
[----:B------:R-:W-:Y:S01]  /*1e40*/  BPT.TRAP 0x1 ;  /* 0x000000040000795c */ /* 0x000fe20000300000 */
.L_x_21:
[----:B--2---:R-:W-:Y:S05]  /*1e50*/  @P1 BRA `(.L_x_22) ;  /* 0x0000000000081947 */ /* 0x004fea0003800000 */
[----:B------:R-:W2:Y:S02]  /*1e60*/  SYNCS.PHASECHK.TRANS64.TRYWAIT P1, [UR4], R4 ;  /* 0x00000004ff0075a7 */ /* 0x000ea40008020144 */
[----:B--2---:R-:W-:Y:S05]  /*1e70*/  @!P1 BRA `(.L_x_23) ;  /* 0x000000d800c09947 */ /* 0x004fea0003800000 */
.L_x_22:
[----:B------:R-:W-:Y:S01]  /*1e80*/  UIMAD UR4, UR57, 0x180, UR52 ;  /* 0x00000180390478a4 */ /* 0x000fe2000f8e0234 */
[----:B------:R-:W-:Y:S01]  /*1e90*/  WARPGROUP.ARRIVE ;  /* 0x00000000000079c5 */ /* 0x000fe20000000000 */
[----:B------:R-:W-:Y:S01]  /*1ea0*/  UIMAD UR6, UR57, 0x160, UR53 ;  /* 0x00000160390678a4 */ /* 0x000fe2000f8e0235 */
[----:B------:R-:W-:Y:S01]  /*1eb0*/  UMOV UR5, 0xc0000010 ;  /* 0xc000001000057882 */ /* 0x000fe20000000000 */
[----:B------:R-:W-:Y:S02]  /*1ec0*/  UMOV UR7, 0xc0000010 ;  /* 0xc000001000077882 */ /* 0x000fe40000000000 */
[----:B------:R-:W-:Y:S01]  /*1ed0*/  UIADD3 UR10, UR6, 0x20, URZ ;  /* 0x00000020060a7890 */ /* 0x000fe2000fffe03f */
[----:B------:R-:W-:Y:S01]  /*1ee0*/  UMOV UR8, UR4 ;  /* 0x0000000400087c82 */ /* 0x000fe20008000000 */
[----:B------:R-:W-:Y:S01]  /*1ef0*/  UMOV UR9, UR5 ;  /* 0x0000000500097c82 */ /* 0x000fe20008000000 */
[----:B------:R-:W-:Y:S02]  /*1f00*/  UMOV UR11, 0xc0000010 ;  /* 0xc0000010000b7882 */ /* 0x000fe40000000000 */
[----:B------:R-:W-:Y:S01]  /*1f10*/  HGMMA.64x16x16.F32 R192, gdesc[UR4], R192, gsb0 ;  /* 0x0020000004c079f0 */ /* 0x000fe200080008c0 */
        /* <DEDUP_REMOVED lines=38> */
[----:B------:R-:W-:Y:S01]  /*2180*/  HGMMA.64x16x16.F32 R176, gdesc[UR8], R176, gsb0 ;  /* 0x0020000008b079f0 */ /* 0x000fe200080008b0 */
[----:B------:R-:W-:Y:S02]  /*2190*/  UIADD3 UR8, UR4, 0x100, URZ ;  /* 0x0000010004087890 */ /* 0x000fe4000fffe03f */
[----:B------:R-:W-:Y:S02]  /*21a0*/  WARPGROUP.DEPBAR.LE gsb0, 0x0 ;  /* 0x00008000000079c5 */ /* 0x000fe40000010000 */
[----:B------:R-:W-:-:S06]  /*21b0*/  WARPGROUP.ARRIVE ;  /* 0x00000000000079c5 */ /* 0x000fcc0000000000 */
[----:B------:R-:W-:Y:S03]  /*21c0*/  HGMMA.64x16x16.F32 R160, gdesc[UR12], R160, gsb0 ;  /* 0x002000000ca079f0 */ /* 0x000fe600080008a0 */
        /* <DEDUP_REMOVED lines=23> */
[----:B------:R-:W-:Y:S01]  /*2340*/  HGMMA.64x16x16.F32 R32, gdesc[UR48], R32, gsb0 ;  /* 0x00200000302079f0 */ /* 0x000fe20008000820 */
        /* <DEDUP_REMOVED lines=56> */
[----:B------:R-:W-:Y:S05]  /*26d0*/  @!P0 BRA `(.L_x_24) ;  /* 0x0000000000048947 */ /* 0x000fea0003800000 */
[----:B------:R-:W-:Y:S01]  /*26e0*/  BPT.TRAP 0x1 ;  /* 0x000000040000795c */ /* 0x000fe20000300000 */
.L_x_24:
[----:B------:R-:W-:Y:S01]  /*26f0*/  ULEA UR4, UR56, UR38, 0x3 ;  /* 0x0000002638047291 */ /* 0x000fe2000f8e183f */
[----:B------:R-:W-:-:S03]  /*2700*/  ISETP.GT.U32.AND P1, PT, R2, 0x1, PT ;  /* 0x000000010200780c */ /* 0x000fc60003f24070 */
[----:B------:R-:W-:-:S04]  /*2710*/  UIADD3 UR4, UR4, 0x98, URZ ;  /* 0x0000009804047890 */ /* 0x000fc8000fffe03f */
[----:B------:R-:W-:-:S09]  /*2720*/  UPRMT UR4, URZ, 0x654, UR4 ;  /* 0x000006543f047896 */ /* 0x000fd20008000004 */
[----:B------:R-:W-:Y:S01]  /*2730*/  SYNCS.ARRIVE.TRANS64.RED.A1T0 RZ, [UR4], RZ ;  /* 0x000000ffffff79a7 */ /* 0x000fe20008100404 */
[----:B------:R-:W-:Y:S05]  /*2740*/  @P1 BRA `(.L_x_25) ;  /* 0x0000000000041947 */ /* 0x000fea0003800000 */
[----:B------:R-:W-:Y:S01]  /*2750*/  BPT.TRAP 0x1 ;  /* 0x000000040000795c */ /* 0x000fe20000300000 */
.L_x_25:
[----:B------:R-:W-:Y:S01]  /*2760*/  UIADD3 UR57, UR57, 0x1, URZ ;  /* 0x0000000139397890 */ /* 0x000fe2000fffe03f */
[C---:B------:R-:W-:Y:S01]  /*2770*/  ISETP.GT.AND P1, PT, R3.reuse, 0x1, PT ;  /* 0x000000010300780c */ /* 0x040fe20003f24270 */
[----:B------:R-:W-:Y:S01]  /*2780*/  UIADD3 UR56, UR56, 0x1, URZ ;  /* 0x0000000138387890 */ /* 0x000fe2000fffe03f */
[----:B------:R-:W-:Y:S01]  /*2790*/  VIADD R3, R3, 0xffffffff ;  /* 0xffffffff03037836 */ /* 0x000fe20000000000 */
[----:B------:R-:W-:Y:S02]  /*27a0*/  UISETP.NE.AND UP0, UPT, UR57, 0x13, UPT ;  /* 0x000000133900788c */ /* 0x000fe4000bf05270 */
[----:B------:R-:W-:Y:S02]  /*27b0*/  UISETP.NE.AND UP1, UPT, UR56, 0x13, UPT ;  /* 0x000000133800788c */ /* 0x000fe4000bf25270 */
[----:B------:R-:W-:Y:S02]  /*27c0*/  USEL UR4, URZ, 0x1, UP0 ;  /* 0x000000013f047887 */ /* 0x000fe40008000000 */
[----:B------:R-:W-:-:S02]  /*27d0*/  USEL UR57, UR57, URZ, UP0 ;  /* 0x0000003f39397287 */ /* 0x000fc40008000000 */
[----:B------:R-:W-:Y:S02]  /*27e0*/  USEL UR56, UR56, URZ, UP1 ;  /* 0x0000003f38387287 */ /* 0x000fe40008800000 */
[----:B------:R-:W-:Y:S01]  /*27f0*/  LOP3.LUT R6, R6, UR4, RZ, 0x3c, !PT ;  /* 0x0000000406067c12 */ /* 0x000fe2000f8e3cff */
[----:B------:R-:W-:Y:S09]  /*2800*/  @P1 BRA `(.L_x_26) ;  /* 0xfffffff400741947 */ /* 0x000ff2000383ffff */
.L_x_19:
[----:B------:R-:W3:Y:S02]  /*2810*/  LDC R3, c[0x0][0x28c] ;  /* 0x0000a300ff037b82 */ /* 0x000ee40000000800 */
[----:B---3--:R-:W-:-:S13]  /*2820*/  ISETP.GE.AND P1, PT, R3, 0x1, PT ;  /* 0x000000010300780c */ /* 0x008fda0003f26270 */
[----:B------:R-:W-:Y:S05]  /*2830*/  @!P1 BRA `(.L_x_27) ;  /* 0x00000000003c9947 */ /* 0x000fea0003800000 */
[----:B------:R-:W-:Y:S05]  /*2840*/  @!P0 BRA `(.L_x_28) ;  /* 0x0000000000048947 */ /* 0x000fea0003800000 */
[----:B------:R-:W-:Y:S01]  /*2850*/  BPT.TRAP 0x1 ;  /* 0x000000040000795c */ /* 0x000fe20000300000 */
.L_x_28:
[----:B------:R-:W-:Y:S01]  /*2860*/  VIADD R3, R0, UR37 ;  /* 0x0000002500037c36 */ /* 0x000fe20008000000 */
[----:B------:R-:W-:-:S03]  /*2870*/  ISETP.GT.U32.AND P0, PT, R2, 0x1, PT ;  /* 0x000000010200780c */ /* 0x000fc60003f04070 */
[----:B0-2---:R-:W-:-:S04]  /*2880*/  IMAD.WIDE.U32 R4, R3, -0x50d79435, RZ ;  /* 0xaf286bcb03047825 */ /* 0x005fc800078e00ff */
[----:B------:R-:W-:-:S05]  /*2890*/  IMAD.IADD R4, R3, 0x1, -R5 ;  /* 0x0000000103047824 */ /* 0x000fca00078e0a05 */
[----:B------:R-:W-:-:S04]  /*28a0*/  LEA.HI R4, R4, R5, RZ, 0x1f ;  /* 0x0000000504047211 */ /* 0x000fc800078ff8ff */
[----:B------:R-:W-:-:S05]  /*28b0*/  SHF.R.U32.HI R4, RZ, 0x4, R4 ;  /* 0x00000004ff047819 */ /* 0x000fca0000011604 */
[----:B------:R-:W-:-:S05]  /*28c0*/  IMAD R4, R4, -0x13, R3 ;  /* 0xffffffed04047824 */ /* 0x000fca00078e0203 */
[----:B------:R-:W-:-:S05]  /*28d0*/  LEA R4, R4, UR38, 0x3 ;  /* 0x0000002604047c11 */ /* 0x000fca000f8e18ff */
[----:B------:R-:W-:-:S05]  /*28e0*/  VIADD R4, R4, 0x98 ;  /* 0x0000009804047836 */ /* 0x000fca0000000000 */
[----:B------:R-:W-:-:S04]  /*28f0*/  PRMT R4, RZ, 0x654, R4 ;  /* 0x00000654ff047816 */ /* 0x000fc80000000004 */
[----:B------:R3:W-:Y:S01]  /*2900*/  SYNCS.ARRIVE.TRANS64.RED.A1T0 RZ, [R4+URZ], RZ ;  /* 0x000000ff04ff79a7 */ /* 0x0007e2000810043f */
[----:B------:R-:W-:Y:S05]  /*2910*/  @P0 BRA `(.L_x_27) ;  /* 0x0000000000040947 */ /* 0x000fea0003800000 */
[----:B------:R-:W-:Y:S01]  /*2920*/  BPT.TRAP 0x1 ;  /* 0x000000040000795c */ /* 0x000fe20000300000 */
.L_x_27:
[----:B------:R-:W4:Y:S01]  /*2930*/  S2R R0, SR_TID.X ;  /* 0x0000000000007919 */ /* 0x000f220000002100 */
[----:B0-2---:R-:W0:Y:S01]  /*2940*/  LDC R5, c[0x0][0x288] ;  /* 0x0000a200ff057b82 */ /* 0x005e220000000800 */
[----:B------:R-:W-:Y:S01]  /*2950*/  UIADD3 UR37, UR39, UR37, URZ ;  /* 0x0000002527257290 */ /* 0x000fe2000fffe03f */
[----:B------:R-:W-:Y:S01]  /*2960*/  IMAD R9, R19, 0xc0, RZ ;  /* 0x000000c013097824 */ /* 0x000fe200078e02ff */
[----:B------:R-:W2:Y:S01]  /*2970*/  S2R R6, SR_TID.X ;  /* 0x0000000000067919 */ /* 0x000ea20000002100 */
[----:B------:R-:W-:Y:S01]  /*2980*/  ULDC UR7, c[0x0][0x284] ;  /* 0x0000a10000077ab9 */ /* 0x000fe20000000800 */
[----:B------:R-:W-:Y:S01]  /*2990*/  UISETP.GT.U32.AND UP0, UPT, UR37, 0x12, UPT ;  /* 0x000000122500788c */ /* 0x000fe2000bf04070 */
[----:B------:R-:W-:Y:S01]  /*29a0*/  SHF.R.S32.HI R15, RZ, 0x1f, R16 ;  /* 0x0000001fff0f7819 */ /* 0x000fe20000011410 */
[----:B------:R-:W-:Y:S01]  /*29b0*/  UIMAD.WIDE.U32 UR4, UR37, -0x50d79435, URZ ;  /* 0xaf286bcb250478a5 */ /* 0x000fe2000f8e003f */
[----:B------:R-:W-:Y:S01]  /*29c0*/  IMAD.MOV.U32 R209, RZ, RZ, RZ ;  /* 0x000000ffffd17224 */ /* 0x000fe200078e00ff */
[----:B------:R-:W-:-:S02]  /*29d0*/  UISETP.LT.U32.AND UP0, UPT, UR39, 0x13, UP0 ;  /* 0x000000132700788c */ /* 0x000fc40008701070 */
[----:B------:R-:W-:Y:S02]  /*29e0*/  UIADD3 UR4, UR37, -UR5, URZ ;  /* 0x8000000525047290 */ /* 0x000fe4000fffe03f */
[----:B------:R-:W-:Y:S01]  /*29f0*/  UISETP.GE.U32.AND UP1, UPT, UR39, 0x13, UPT ;  /* 0x000000132700788c */ /* 0x000fe2000bf26070 */
[----:B------:R-:W-:Y:S01]  /*2a00*/  ULDC.64 UR8, c[0x0][0x5d0] ;  /* 0x0001740000087ab9 */ /* 0x000fe20000000a00 */
[----:B------:R-:W-:Y:S02]  /*2a10*/  USEL UR6, URZ, 0x1, !UP0 ;  /* 0x000000013f067887 */ /* 0x000fe4000c000000 */
[----:B------:R-:W-:Y:S02]  /*2a20*/  ULEA.HI UR4, UR4, UR5, URZ, 0x1f ;  /* 0x0000000504047291 */ /* 0x000fe4000f8ff83f */
[----:B------:R-:W-:Y:S02]  /*2a30*/  ULOP3.LUT UR36, UR36, UR6, URZ, 0x3c, !UPT ;  /* 0x0000000624247292 */ /* 0x000fe4000f8e3c3f */
[----:B------:R-:W-:-:S04]  /*2a40*/  USHF.R.U32.HI UR4, URZ, 0x4, UR4 ;  /* 0x000000043f047899 */ /* 0x000fc80008011604 */
[----:B------:R-:W-:Y:S02]  /*2a50*/  @UP1 ULOP3.LUT UR36, UR36, 0x1, UR4, 0x78, !UPT ;  /* 0x0000000124241892 */ /* 0x000fe4000f8e7804 */
[----:B------:R-:W-:Y:S01]  /*2a60*/  UIMAD UR37, UR4, -0x13, UR37 ;  /* 0xffffffed042578a4 */ /* 0x000fe2000f8e0225 */
[----:B----4-:R-:W-:-:S04]  /*2a70*/  SHF.R.U32.HI R0, RZ, 0x7, R0 ;  /* 0x00000007ff007819 */ /* 0x010fc80000011600 */
[----:B------:R-:W-:Y:S02]  /*2a80*/  LOP3.LUT R0, R0, 0x1, RZ, 0xc0, !PT ;  /* 0x0000000100007812 */ /* 0x000fe400078ec0ff */
[----:B--2---:R-:W-:Y:S02]  /*2a90*/  SHF.R.U32.HI R3, RZ, 0x2, R6 ;  /* 0x00000002ff037819 */ /* 0x004fe40000011606 */
[----:B---3--:R-:W-:Y:S01]  /*2aa0*/  LOP3.LUT R4, R6, 0x60, RZ, 0xc0, !PT ;  /* 0x0000006006047812 */ /* 0x008fe200078ec0ff */
[----:B------:R-:W-:Y:S01]  /*2ab0*/  IMAD.SHL.U32 R208, R0, 0x40, RZ ;  /* 0x0000004000d07824 */ /* 0x000fe200078e00ff */
[----:B------:R-:W-:Y:S02]  /*2ac0*/  LOP3.LUT R3, R3, 0x7, RZ, 0xc0, !PT ;  /* 0x0000000703037812 */ /* 0x000fe400078ec0ff */
[----:B------:R-:W-:Y:S02]  /*2ad0*/  SHF.R.U32.HI R4, RZ, 0x1, R4 ;  /* 0x00000001ff047819 */ /* 0x000fe40000011604 */
[----:B------:R-:W-:-:S02]  /*2ae0*/  LOP3.LUT R208, R208, 0x40, R3, 0xe2, !PT ;  /* 0x00000040d0d07812 */ /* 0x000fc400078ee203 */
[-C--:B------:R-:W-:Y:S02]  /*2af0*/  IADD3 R3, RZ, -R4.reuse, -R3 ;  /* 0x80000004ff037210 */ /* 0x080fe40007ffe803 */
[----:B------:R-:W-:-:S03]  /*2b00*/  LOP3.LUT R208, R208, R4, RZ, 0xfc, !PT ;  /* 0x00000004d0d07212 */ /* 0x000fc600078efcff */
[----:B------:R-:W-:Y:S01]  /*2b10*/  IMAD R8, R0, -0x40, R3 ;  /* 0xffffffc000087824 */ /* 0x000fe200078e0203 */
[----:B------:R-:W-:Y:S01]  /*2b20*/  LOP3.LUT R0, R6, 0x3, RZ, 0xc0, !PT ;  /* 0x0000000306007812 */ /* 0x000fe200078ec0ff */
[----:B------:R-:W-:Y:S02]  /*2b30*/  IMAD R3, R22, 0xb0, RZ ;  /* 0x000000b016037824 */ /* 0x000fe400078e02ff */
[----:B------:R-:W-:Y:S02]  /*2b40*/  IMAD.SHL.U32 R6, R6, 0x2, RZ ;  /* 0x0000000206067824 */ /* 0x000fe400078e00ff */
[----:B0-----:R-:W-:Y:S01]  /*2b50*/  IMAD R10, R0, -0x2, R5 ;  /* 0xfffffffe000a7824 */ /* 0x001fe200078e0205 */
[----:B------:R-:W-:Y:S01]  /*2b60*/  ISETP.GE.AND P0, PT, R3, R5, PT ;  /* 0x000000050300720c */ /* 0x000fe20003f06270 */
[----:B------:R-:W-:Y:S01]  /*2b70*/  IMAD R5, R15, UR8, RZ ;  /* 0x000000080f057c24 */ /* 0x000fe2000f8e02ff */
[----:B------:R-:W-:Y:S01]  /*2b80*/  LOP3.LUT R6, R3, 0x6, R6, 0xf8, !PT ;  /* 0x0000000603067812 */ /* 0x000fe200078ef806 */
[----:B------:R-:W-:Y:S01]  /*2b90*/  IMAD.WIDE R208, R19, 0xc0, R208 ;  /* 0x000000c013d07825 */ /* 0x000fe200078e02d0 */
[----:B------:R-:W-:-:S02]  /*2ba0*/  ISETP.GE.OR P0, PT, R9, UR7, P0 ;  /* 0x0000000709007c0c */ /* 0x000fc40008706670 */
[----:B------:R-:W-:Y:S01]  /*2bb0*/  SHF.R.S32.HI R7, RZ, 0x1f, R6 ;  /* 0x0000001fff077819 */ /* 0x000fe20000011406 */
[----:B------:R-:W-:Y:S01]  /*2bc0*/  IMAD R11, R16, UR9, R5 ;  /* 0x00000009100b7c24 */ /* 0x000fe2000f8e0205 */
[----:B------:R-:W-:Y:S01]  /*2bd0*/  IADD3 R0, -R9, UR7, R8 ;  /* 0x0000000709007c10 */ /* 0x000fe2000fffe108 */
[----:B------:R-:W-:Y:S02]  /*2be0*/  IMAD.IADD R3, R10, 0x1, -R3 ;  /* 0x000000010a037824 */ /* 0x000fe400078e0a03 */
[----:B------:R-:W-:-:S04]  /*2bf0*/  IMAD.WIDE.U32 R4, R16, UR8, R6 ;  /* 0x0000000810047c25 */ /* 0x000fc8000f8e0006 */
[----:B------:R-:W-:Y:S02]  /*2c00*/  IMAD.IADD R5, R5, 0x1, R11 ;  /* 0x0000000105057824 */ /* 0x000fe400078e020b */
[----:B------:R-:W-:Y:S01]  /*2c10*/  IMAD.MOV.U32 R19, RZ, RZ, -0x1 ;  /* 0xffffffffff137424 */ /* 0x000fe200078e00ff */
[----:B------:R-:W-:Y:S06]  /*2c20*/  @P0 BRA `(.L_x_29) ;  /* 0x000000a400bc0947 */ /* 0x000fec0003800000 */
[----:B------:R-:W0:Y:S01]  /*2c30*/  LDC.64 R206, c[0x0][0x5c8] ;  /* 0x00017200ffce7b82 */ /* 0x000e220000000a00 */
[----:B-----5:R-:W-:Y:S01]  /*2c40*/  FSETP.NEU.AND P2, PT, R23, RZ, PT ;  /* 0x000000ff1700720b */ /* 0x020fe20003f4d000 */
[----:B------:R-:W-:Y:S01]  /*2c50*/  BSSY B0, `(.L_x_29) ;  /* 0x0000a6c000007945 */ /* 0x000fe20003800000 */
[----:B------:R-:W-:-:S04]  /*2c60*/  ISETP.GT.AND P0, PT, R3, RZ, PT ;  /* 0x000000ff0300720c */ /* 0x000fc80003f04270 */
[----:B------:R-:W-:Y:S01]  /*2c70*/  ISETP.GT.AND P1, PT, R0, RZ, P0 ;  /* 0x000000ff0000720c */ /* 0x000fe20000724270 */
[-C--:B0-----:R-:W-:Y:S02]  /*2c80*/  IMAD R8, R209, R206.reuse, RZ ;  /* 0x000000ced1087224 */ /* 0x081fe400078e02ff */
[----:B------:R-:W-:-:S04]  /*2c90*/  IMAD.WIDE.U32 R12, R208, R206, R4 ;  /* 0x000000ced00c7225 */ /* 0x000fc800078e0004 */
[----:B-1----:R-:W-:-:S04]  /*2ca0*/  IMAD R201, R208, R207, R8 ;  /* 0x000000cfd0c97224 */ /* 0x002fc800078e0208 */
[----:B------:R-:W-:Y:S01]  /*2cb0*/  IMAD.IADD R201, R13, 0x1, R201 ;  /* 0x000000010dc97824 */ /* 0x000fe200078e02c9 */
[----:B------:R-:W-:Y:S06]  /*2cc0*/  @!P2 BRA `(.L_x_30) ;  /* 0x0000007400a0a947 */ /* 0x000fec0003800000 */
[----:B------:R-:W0:Y:S01]  /*2cd0*/  LDC.64 R204, c[0x0][0x5b8] ;  /* 0x00016e00ffcc7b82 */ /* 0x000e220000000a00 */
[----:B------:R-:W-:-:S07]  /*2ce0*/  ULDC.64 UR4, c[0x0][0x5c0] ;  /* 0x0001700000047ab9 */ /* 0x000fce0000000a00 */
[----:B------:R-:W1:Y:S08]  /*2cf0*/  LDC.64 R202, c[0x0][0x5b0] ;  /* 0x00016c00ffca7b82 */ /* 0x000e700000000a00 */
[----:B------:R-:W2:Y:S01]  /*2d00*/  LDC.64 R20, c[0x0][0x5a8] ;  /* 0x00016a00ff147b82 */ /* 0x000ea20000000a00 */
[-C--:B0-----:R-:W-:Y:S02]  /*2d10*/  IMAD R4, R15, R204.reuse, RZ ;  /* 0x000000cc0f047224 */ /* 0x081fe400078e02ff */
[----:B------:R-:W-:-:S04]  /*2d20*/  IMAD.WIDE.U32 R8, R16, R204, R6 ;  /* 0x000000cc10087225 */ /* 0x000fc800078e0006 */
[----:B------:R-:W-:Y:S02]  /*2d30*/  IMAD R4, R16, R205, R4 ;  /* 0x000000cd10047224 */ /* 0x000fe400078e0204 */
[-C--:B-1----:R-:W-:Y:S02]  /*2d40*/  IMAD R5, R209, R202.reuse, RZ ;  /* 0x000000cad1057224 */ /* 0x082fe400078e02ff */
[----:B------:R-:W-:Y:S02]  /*2d50*/  IMAD.IADD R11, R9, 0x1, R4 ;  /* 0x00000001090b7824 */ /* 0x000fe400078e0204 */
[----:B------:R-:W-:Y:S02]  /*2d60*/  IMAD.MOV.U32 R10, RZ, RZ, R8 ;  /* 0x000000ffff0a7224 */ /* 0x000fe400078e0008 */
[C---:B------:R-:W-:Y:S02]  /*2d70*/  IMAD R5, R208.reuse, R203, R5 ;  /* 0x000000cbd0057224 */ /* 0x040fe400078e0205 */
[----:B------:R-:W-:-:S04]  /*2d80*/  IMAD.WIDE.U32 R14, R208, R202, R10 ;  /* 0x000000cad00e7225 */ /* 0x000fc800078e000a */
[----:B------:R-:W-:Y:S01]  /*2d90*/  IMAD.IADD R13, R15, 0x1, R5 ;  /* 0x000000010f0d7824 */ /* 0x000fe200078e0205 */
[----:B--2---:R-:W-:-:S04]  /*2da0*/  LEA R212, P2, R14, R20, 0x1 ;  /* 0x000000140ed47211 */ /* 0x004fc800078408ff */
[----:B------:R-:W-:-:S05]  /*2db0*/  LEA.HI.X R213, R14, R21, R13, 0x1, P2 ;  /* 0x000000150ed57211 */ /* 0x000fca00010f0c0d */
[----:B------:R-:W2:Y:S01]  /*2dc0*/  @P1 LDG.E.LTC128B.U16 R22, desc[UR54][R212.64] ;  /* 0x00000036d4161981 */ /* 0x000ea2000c1e1520 */
[----:B------:R-:W-:Y:S01]  /*2dd0*/  ISETP.GT.AND P3, PT, R3, 0x1, PT ;  /* 0x000000010300780c */ /* 0x000fe20003f64270 */
[----:B------:R-:W-:Y:S01]  /*2de0*/  IMAD.WIDE.U32 R210, R208, R202, R6 ;  /* 0x000000cad0d27225 */ /* 0x000fe200078e0006 */
[----:B------:R-:W-:Y:S03]  /*2df0*/  BSSY B1, `(.L_x_31) ;  /* 0x0000010000017945 */ /* 0x000fe60003800000 */
[----:B------:R-:W-:Y:S02]  /*2e00*/  IMAD.IADD R211, R5, 0x1, R211 ;  /* 0x0000000105d37824 */ /* 0x000fe400078e02d3 */
[----:B------:R-:W-:-:S04]  /*2e10*/  IMAD.WIDE.U32 R210, R16, R204, R210 ;  /* 0x000000cc10d27225 */ /* 0x000fc800078e00d2 */
[----:B--2---:R-:W-:-:S05]  /*2e20*/  HADD2.F32 R14, -RZ, R22.H0_H0 ;  /* 0x20000016ff0e7230 */ /* 0x004fca0000004100 */
[----:B------:R-:W-:Y:S01]  /*2e30*/  FMUL R13, R14, R23 ;  /* 0x000000170e0d7220 */ /* 0x000fe20000400000 */
[----:B------:R-:W-:-:S03]  /*2e40*/  LEA R14, P2, R12, UR4, 0x1 ;  /* 0x000000040c0e7c11 */ /* 0x000fc6000f8408ff */
[----:B------:R-:W-:Y:S01]  /*2e50*/  FFMA R13, R192, R200, R13 ;  /* 0x000000c8c00d7223 */ /* 0x000fe2000000000d */
[----:B------:R-:W-:Y:S01]  /*2e60*/  LEA.HI.X R15, R12, UR5, R201, 0x1, P2 ;  /* 0x000000050c0f7c11 */ /* 0x000fe200090f0cc9 */
[----:B------:R-:W-:Y:S01]  /*2e70*/  IMAD.IADD R192, R4, 0x1, R211 ;  /* 0x0000000104c07824 */ /* 0x000fe200078e02d3 */
[----:B------:R-:W-:Y:S02]  /*2e80*/  ISETP.GT.AND P2, PT, R0, RZ, P3 ;  /* 0x000000ff0000720c */ /* 0x000fe40001f44270 */
[----:B------:R-:W-:Y:S02]  /*2e90*/  F2FP.F16.F32.PACK_AB R201, RZ, R13 ;  /* 0x0000000dffc9723e */ /* 0x000fe400000000ff */
[----:B------:R-:W-:-:S03]  /*2ea0*/  LEA R12, P4, R210, R20, 0x1 ;  /* 0x00000014d20c7211 */ /* 0x000fc600078808ff */
[----:B------:R0:W-:Y:S01]  /*2eb0*/  @P1 STG.E.U16 desc[UR54][R14.64], R201 ;  /* 0x000000c90e001986 */ /* 0x0001e2000c101536 */
[----:B------:R-:W-:-:S05]  /*2ec0*/  LEA.HI.X R13, R210, R21, R192, 0x1, P4 ;  /* 0x00000015d20d7211 */ /* 0x000fca00020f0cc0 */
[----:B------:R-:W-:Y:S05]  /*2ed0*/  @!P2 BRA `(.L_x_32) ;  /* 0x000000000004a947 */ /* 0x000fea0003800000 */
[----:B------:R1:W5:Y:S02]  /*2ee0*/  LDG.E.LTC128B.U16 R22, desc[UR54][R12.64+0x2] ;  /* 0x000002360c167981 */ /* 0x000364000c1e1520 */
.L_x_32:
[----:B------:R-:W-:Y:S05]  /*2ef0*/  BSYNC B1 ;  /* 0x0000000000017941 */ /* 0x000fea0003800000 */
.L_x_31:
[----:B-----5:R-:W-:Y:S01]  /*2f00*/  HADD2.F32 R192, -RZ, R22.H0_H0 ;  /* 0x20000016ffc07230 */ /* 0x020fe20000004100 */
[----:B------:R-:W-:Y:S02]  /*2f10*/  ISETP.GT.AND P1, PT, R0, 0x8, P0 ;  /* 0x000000080000780c */ /* 0x000fe40000724270 */
[----:B------:R-:W-:Y:S02]  /*2f20*/  PRMT R216, R22, 0x7610, R216 ;  /* 0x0000761016d87816 */ /* 0x000fe400000000d8 */
[----:B------:R-:W-:-:S04]  /*2f30*/  FMUL R192, R192, R23 ;  /* 0x00000017c0c07220 */ /* 0x000fc80000400000 */
[----:B0-----:R-:W-:Y:S01]  /*2f40*/  FFMA R201, R193, R200, R192 ;  /* 0x000000c8c1c97223 */ /* 0x001fe200000000c0 */
[C---:B------:R-:W-:Y:S01]  /*2f50*/  SHF.L.U64.HI R193, R202.reuse, 0x3, R203 ;  /* 0x00000003cac17819 */ /* 0x040fe200000102cb */
[----:B------:R-:W-:-:S03]  /*2f60*/  IMAD.SHL.U32 R192, R202, 0x8, RZ ;  /* 0x00000008cac07824 */ /* 0x000fc600078e00ff */
[----:B------:R-:W-:Y:S01]  /*2f70*/  F2FP.F16.F32.PACK_AB R213, RZ, R201 ;  /* 0x000000c9ffd5723e */ /* 0x000fe200000000ff */
[----:B------:R-:W-:-:S04]  /*2f80*/  IMAD.WIDE.U32 R214, R208, R202, R192 ;  /* 0x000000cad0d67225 */ /* 0x000fc800078e00c0 */
[----:B------:R-:W-:Y:S01]  /*2f90*/  IMAD.IADD R205, R5, 0x1, R215 ;  /* 0x0000000105cd7824 */ /* 0x000fe200078e02d7 */
[----:B------:R-:W-:Y:S01]  /*2fa0*/  IADD3 R201, P4, R8, R214, RZ ;  /* 0x000000d608c97210 */ /* 0x000fe20007f9e0ff */
[----:B------:R0:W-:Y:S04]  /*2fb0*/  @P2 STG.E.U16 desc[UR54][R14.64+0x2], R213 ;  /* 0x000002d50e002986 */ /* 0x0001e8000c101536 */
[----:B------:R-:W-:Y:S01]  /*2fc0*/  IMAD.X R212, R205, 0x1, R11, P4 ;  /* 0x00000001cdd47824 */ /* 0x000fe200020e060b */
[----:B------:R-:W-:-:S04]  /*2fd0*/  LEA R210, P4, R201, R20, 0x1 ;  /* 0x00000014c9d27211 */ /* 0x000fc800078808ff */
[----:B------:R-:W-:-:S05]  /*2fe0*/  LEA.HI.X R211, R201, R21, R212, 0x1, P4 ;  /* 0x00000015c9d37211 */ /* 0x000fca00020f0cd4 */
[----:B------:R2:W3:Y:S01]  /*2ff0*/  @P1 LDG.E.LTC128B.U16 R216, desc[UR54][R210.64] ;  /* 0x00000036d2d81981 */ /* 0x0004e2000c1e1520 */
[----:B------:R-:W-:Y:S01]  /*3000*/  IADD3 R212, P2, R6, R214, RZ ;  /* 0x000000d606d47210 */ /* 0x000fe20007f5e0ff */
[----:B------:R-:W-:Y:S04]  /*3010*/  BSSY B1, `(.L_x_33) ;  /* 0x0000012000017945 */ /* 0x000fe80003800000 */
[----:B0-----:R-:W-:Y:S02]  /*3020*/  IMAD.X R213, R7, 0x1, R205, P2 ;  /* 0x0000000107d57824 */ /* 0x001fe400010e06cd */
[----:B------:R-:W-:-:S03]  /*3030*/  IMAD.WIDE.U32 R212, R16, R204, R212 ;  /* 0x000000cc10d47225 */ /* 0x000fc600078e00d4 */
[----:B--2---:R-:W-:Y:S01]  /*3040*/  LEA R210, P2, R212, R20, 0x1 ;  /* 0x00000014d4d27211 */ /* 0x004fe200078408ff */
[----:B---3--:R-:W-:-:S05]  /*3050*/  HADD2.F32 R22, -RZ, R216.H0_H0 ;  /* 0x200000d8ff167230 */ /* 0x008fca0000004100 */
[----:B------:R-:W-:Y:S01]  /*3060*/  FMUL R201, R22, R23 ;  /* 0x0000001716c97220 */ /* 0x000fe20000400000 */
[----:B------:R-:W-:-:S03]  /*3070*/  IMAD.IADD R22, R4, 0x1, R213 ;  /* 0x0000000104167824 */ /* 0x000fc600078e02d5 */
[----:B------:R-:W-:Y:S02]  /*3080*/  FFMA R201, R194, R200, R201 ;  /* 0x000000c8c2c97223 */ /* 0x000fe400000000c9 */
[----:B------:R-:W-:Y:S01]  /*3090*/  LEA.HI.X R211, R212, R21, R22, 0x1, P2 ;  /* 0x00000015d4d37211 */ /* 0x000fe200010f0c16 */
[----:B------:R-:W-:Y:S01]  /*30a0*/  IMAD.SHL.U32 R22, R206, 0x10, RZ ;  /* 0x00000010ce167824 */ /* 0x000fe200078e00ff */
[----:B------:R-:W-:Y:S02]  /*30b0*/  ISETP.GT.AND P2, PT, R0, 0x8, P3 ;  /* 0x000000080000780c */ /* 0x000fe40001f44270 */
[----:B------:R-:W-:Y:S02]  /*30c0*/  F2FP.F16.F32.PACK_AB R194, RZ, R201 ;  /* 0x000000c9ffc2723e */ /* 0x000fe400000000ff */
[----:B------:R-:W-:Y:S02]  /*30d0*/  IADD3 R212, P4, R22, R14, RZ ;  /* 0x0000000e16d47210 */ /* 0x000fe40007f9e0ff */
[----:B------:R-:W-:-:S05]  /*30e0*/  SHF.L.U64.HI R201, R206, 0x4, R207 ;  /* 0x00000004cec97819 */ /* 0x000fca00000102cf */
[----:B------:R-:W-:-:S05]  /*30f0*/  IMAD.X R213, R201, 0x1, R15, P4 ;  /* 0x00000001c9d57824 */ /* 0x000fca00020e060f */
[----:B------:R0:W-:Y:S01]  /*3100*/  @P1 STG.E.U16 desc[UR54][R212.64], R194 ;  /* 0x000000c2d4001986 */ /* 0x0001e2000c101536 */
[----:B------:R-:W-:Y:S05]  /*3110*/  @!P2 BRA `(.L_x_34) ;  /* 0x000000000004a947 */ /* 0x000fea0003800000 */
[----:B------:R2:W5:Y:S02]  /*3120*/  LDG.E.LTC128B.U16 R216, desc[UR54][R210.64+0x2] ;  /* 0x00000236d2d87981 */ /* 0x000564000c1e1520 */
.L_x_34:
[----:B------:R-:W-:Y:S05]  /*3130*/  BSYNC B1 ;  /* 0x0000000000017941 */ /* 0x000fea0003800000 */
.L_x_33:
[----:B0----5:R-:W-:Y:S01]  /*3140*/  HADD2.F32 R194, -RZ, R216.H0_H0 ;  /* 0x200000d8ffc27230 */ /* 0x021fe20000004100 */
[----:B------:R-:W-:Y:S01]  /*3150*/  ISETP.GT.AND P1, PT, R3, 0x8, PT ;  /* 0x000000080300780c */ /* 0x000fe20003f24270 */
[----:B------:R-:W-:Y:S03]  /*3160*/  BSSY B1, `(.L_x_35) ;  /* 0x0000008000017945 */ /* 0x000fe60003800000 */
[----:B------:R-:W-:Y:S01]  /*3170*/  FMUL R194, R194, R23 ;  /* 0x00000017c2c27220 */ /* 0x000fe20000400000 */
[----:B------:R-:W-:-:S03]  /*3180*/  ISETP.GT.AND P4, PT, R0, RZ, P1 ;  /* 0x000000ff0000720c */ /* 0x000fc60000f84270 */
[----:B------:R-:W-:-:S05]  /*3190*/  FFMA R194, R195, R200, R194 ;  /* 0x000000c8c3c27223 */ /* 0x000fca00000000c2 */
[----:B------:R-:W-:-:S05]  /*31a0*/  F2FP.F16.F32.PACK_AB R194, RZ, R194 ;  /* 0x000000c2ffc2723e */ /* 0x000fca00000000ff */
[----:B------:R0:W-:Y:S01]  /*31b0*/  @P2 STG.E.U16 desc[UR54][R212.64+0x2], R194 ;  /* 0x000002c2d4002986 */ /* 0x0001e2000c101536 */
[----:B------:R-:W-:Y:S05]  /*31c0*/  @!P4 BRA `(.L_x_36) ;  /* 0x000000000004c947 */ /* 0x000fea0003800000 */
[----:B------:R3:W5:Y:S02]  /*31d0*/  LDG.E.LTC128B.U16 R216, desc[UR54][R12.64+0x10] ;  /* 0x000010360cd87981 */ /* 0x000764000c1e1520 */
.L_x_36:
[----:B------:R-:W-:Y:S05]  /*31e0*/  BSYNC B1 ;  /* 0x0000000000017941 */ /* 0x000fea0003800000 */
.L_x_35:
        /* <DEDUP_REMOVED lines=10> */
.L_x_38:
[----:B------:R-:W-:Y:S05]  /*3290*/  BSYNC B1 ;  /* 0x0000000000017941 */ /* 0x000fea0003800000 */
.L_x_37:
[----:B-----5:R-:W-:Y:S01]  /*32a0*/  HADD2.F32 R194, -RZ, R216.H0_H0 ;  /* 0x200000d8ffc27230 */ /* 0x020fe20000004100 */
[----:B------:R-:W-:Y:S01]  /*32b0*/  ISETP.GT.AND P4, PT, R0, 0x8, P1 ;  /* 0x000000080000780c */ /* 0x000fe20000f84270 */
[----:B------:R-:W-:Y:S01]  /*32c0*/  BSSY B1, `(.L_x_39) ;  /* 0x0000008000017945 */ /* 0x000fe20003800000 */
[----:B------:R-:W-:Y:S02]  /*32d0*/  PRMT R196, R216, 0x7610, R196 ;  /* 0x00007610d8c47816 */ /* 0x000fe400000000c4 */
[----:B------:R-:W-:-:S04]  /*32e0*/  FMUL R194, R194, R23 ;  /* 0x00000017c2c27220 */ /* 0x000fc80000400000 */
[----:B------:R-:W-:-:S05]  /*32f0*/  FFMA R194, R197, R200, R194 ;  /* 0x000000c8c5c27223 */ /* 0x000fca00000000c2 */
[----:B------:R-:W-:-:S05]  /*3300*/  F2FP.F16.F32.PACK_AB R194, RZ, R194 ;  /* 0x000000c2ffc2723e */ /* 0x000fca00000000ff */
[----:B------:R0:W-:Y:S01]  /*3310*/  @P5 STG.E.U16 desc[UR54][R14.64+0x12], R194 ;  /* 0x000012c20e005986 */ /* 0x0001e2000c101536 */
[----:B------:R-:W-:Y:S05]  /*3320*/  @!P4 BRA `(.L_x_40) ;  /* 0x000000000004c947 */ /* 0x000fea0003800000 */
[----:B------:R0:W5:Y:S02]  /*3330*/  LDG.E.LTC128B.U16 R196, desc[UR54][R210.64+0x10] ;  /* 0x00001036d2c47981 */ /* 0x000164000c1e1520 */
.L_x_40:
[----:B------:R-:W-:Y:S05]  /*3340*/  BSYNC B1 ;  /* 0x0000000000017941 */ /* 0x000fea0003800000 */
.L_x_39:
[----:B0----5:R-:W-:Y:S01]  /*3350*/  HADD2.F32 R194, -RZ, R196.H0_H0 ;  /* 0x200000c4ffc27230 */ /* 0x021fe20000004100 */
[----:B------:R-:W-:Y:S01]  /*3360*/  ISETP.GT.AND P5, PT, R0, 0x8, P2 ;  /* 0x000000080000780c */ /* 0x000fe200017a4270 */
[----:B------:R-:W-:Y:S03]  /*3370*/  BSSY B1, `(.L_x_41) ;  /* 0x0000007000017945 */ /* 0x000fe60003800000 */
[----:B------:R-:W-:-:S04]  /*3380*/  FMUL R195, R194, R23 ;  /* 0x00000017c2c37220 */ /* 0x000fc80000400000 */
[----:B------:R-:W-:-:S05]  /*3390*/  FFMA R195, R198, R200, R195 ;  /* 0x000000c8c6c37223 */ /* 0x000fca00000000c3 */
[----:B------:R-:W-:-:S05]  /*33a0*/  F2FP.F16.F32.PACK_AB R195, RZ, R195 ;  /* 0x000000c3ffc3723e */ /* 0x000fca00000000ff */
[----:B------:R0:W-:Y:S01]  /*33b0*/  @P4 STG.E.U16 desc[UR54][R212.64+0x10], R195 ;  /* 0x000010c3d4004986 */ /* 0x0001e2000c101536 */
[----:B------:R-:W-:Y:S05]  /*33c0*/  @!P5 BRA `(.L_x_42) ;  /* 0x000000000004d947 */ /* 0x000fea0003800000 */
[----:B------:R0:W5:Y:S02]  /*33d0*/  LDG.E.LTC128B.U16 R196, desc[UR54][R210.64+0x12] ;  /* 0x00001236d2c47981 */ /* 0x000164000c1e1520 */
.L_x_42:
[----:B------:R-:W-:Y:S05]  /*33e0*/  BSYNC B1 ;  /* 0x0000000000017941 */ /* 0x000fea0003800000 */
.L_x_41:
[----:B-----5:R-:W-:Y:S01]  /*33f0*/  HADD2.F32 R10, -RZ, R196.H0_H0 ;  /* 0x200000c4ff0a7230 */ /* 0x020fe20000004100 */
[----:B------:R-:W-:Y:S01]  /*3400*/  ISETP.GT.AND P4, PT, R0, 0x80, P0 ;  /* 0x000000800000780c */ /* 0x000fe20000784270 */
[----:B------:R-:W-:Y:S02]  /*3410*/  IMAD.MOV.U32 R215, RZ, RZ, R205 ;  /* 0x000000ffffd77224 */ /* 0x000fe400078e00cd */
[----:B------:R-:W-:Y:S02]  /*3420*/  IMAD R203, R203, 0x78, RZ ;  /* 0x00000078cbcb7824 */ /* 0x000fe400078e02ff */
[----:B------:R-:W-:Y:S01]  /*3430*/  FMUL R10, R10, R23 ;  /* 0x000000170a0a7220 */ /* 0x000fe20000400000 */
[----:B------:R-:W-:-:S04]  /*3440*/  IMAD.WIDE.U32 R214, R202, 0x78, R214 ;  /* 0x00000078cad67825 */ /* 0x000fc800078e00d6 */
[----:B------:R-:W-:Y:S01]  /*3450*/  FFMA R10, R199, R200, R10 ;  /* 0x000000c8c70a7223 */ /* 0x000fe2000000000a */
[----:B------:R-:W-:-:S04]  /*3460*/  IMAD.IADD R9, R215, 0x1, R203 ;  /* 0x00000001d7097824 */ /* 0x000fc800078e02cb */
[----:B------:R-:W-:-:S04]  /*3470*/  F2FP.F16.F32.PACK_AB R10, RZ, R10 ;  /* 0x0000000aff0a723e */ /* 0x000fc800000000ff */
[----:B------:R-:W-:-:S05]  /*3480*/  PRMT R198, R10, 0x7610, R198 ;  /* 0x000076100ac67816 */ /* 0x000fca00000000c6 */
[----:B------:R1:W-:Y:S01]  /*3490*/  @P5 STG.E.U16 desc[UR54][R212.64+0x12], R198 ;  /* 0x000012c6d4005986 */ /* 0x0003e2000c101536 */
[----:B------:R-:W-:-:S05]  /*34a0*/  IADD3 R10, P5, R8, R214, RZ ;  /* 0x000000d6080a7210 */ /* 0x000fca0007fbe0ff */
[----:B0-----:R-:W-:Y:S01]  /*34b0*/  IMAD.X R195, R9, 0x1, R11, P5 ;  /* 0x0000000109c37824 */ /* 0x001fe200028e060b */
[----:B------:R-:W-:-:S04]  /*34c0*/  LEA R194, P5, R10, R20, 0x1 ;  /* 0x000000140ac27211 */ /* 0x000fc800078a08ff */
[----:B------:R-:W-:Y:S02]  /*34d0*/  LEA.HI.X R195, R10, R21, R195, 0x1, P5 ;  /* 0x000000150ac37211 */ /* 0x000fe400028f0cc3 */
[----:B------:R-:W-:-:S06]  /*34e0*/  PRMT R10, R196, 0x7610, R10 ;  /* 0x00007610c40a7816 */ /* 0x000fcc000000000a */
[----:B------:R-:W2:Y:S01]  /*34f0*/  @P4 LDG.E.LTC128B.U16 R10, desc[UR54][R194.64] ;  /* 0x00000036c20a4981 */ /* 0x000ea2000c1e1520 */
[----:B------:R-:W-:Y:S01]  /*3500*/  IMAD R207, R207, 0xf0, RZ ;  /* 0x000000f0cfcf7824 */ /* 0x000fe200078e02ff */
[----:B------:R-:W-:Y:S01]  /*3510*/  BSSY B1, `(.L_x_43) ;  /* 0x0000019000017945 */ /* 0x000fe20003800000 */
[----:B------:R-:W-:-:S04]  /*3520*/  IMAD.WIDE.U32 R218, R202, 0x78, R192 ;  /* 0x00000078cada7825 */ /* 0x000fc800078e00c0 */
[----:B------:R-:W-:Y:S02]  /*3530*/  IMAD.IADD R219, R203, 0x1, R219 ;  /* 0x00000001cbdb7824 */ /* 0x000fe400078e02db */
[----:B--2---:R-:W-:-:S05]  /*3540*/  HADD2.F32 R196, -RZ, R10.H0_H0 ;  /* 0x2000000affc47230 */ /* 0x004fca0000004100 */
[----:B------:R-:W-:-:S04]  /*3550*/  FMUL R197, R196, R23 ;  /* 0x00000017c4c57220 */ /* 0x000fc80000400000 */
[----:B------:R-:W-:-:S05]  /*3560*/  FFMA R197, R184, R200, R197 ;  /* 0x000000c8b8c57223 */ /* 0x000fca00000000c5 */
[----:B------:R-:W-:Y:S01]  /*3570*/  F2FP.F16.F32.PACK_AB R184, RZ, R197 ;  /* 0x000000c5ffb8723e */ /* 0x000fe200000000ff */
[----:B------:R-:W-:-:S03]  /*3580*/  IMAD.WIDE.U32 R196, R206, 0xf0, R212 ;  /* 0x000000f0cec47825 */ /* 0x000fc600078e00d4 */
[----:B------:R-:W-:Y:S01]  /*3590*/  PRMT R195, R184, 0x7610, R195 ;  /* 0x00007610b8c37816 */ /* 0x000fe200000000c3 */
[----:B------:R-:W-:Y:S02]  /*35a0*/  IMAD.IADD R199, R197, 0x1, R207 ;  /* 0x00000001c5c77824 */ /* 0x000fe400078e02cf */
[----:B-1----:R-:W-:-:S05]  /*35b0*/  @P4 IMAD.MOV.U32 R198, RZ, RZ, R196 ;  /* 0x000000ffffc64224 */ /* 0x002fca00078e00c4 */
[----:B------:R0:W-:Y:S02]  /*35c0*/  @P4 STG.E.U16 desc[UR54][R198.64], R195 ;  /* 0x000000c3c6004986 */ /* 0x0001e4000c101536 */
[----:B0-----:R-:W-:-:S03]  /*35d0*/  IMAD.WIDE.U32 R194, R208, R202, R218 ;  /* 0x000000cad0c27225 */ /* 0x001fc600078e00da */
[----:B------:R-:W-:-:S04]  /*35e0*/  IADD3 R216, P4, R6, R194, RZ ;  /* 0x000000c206d87210 */ /* 0x000fc80007f9e0ff */
[----:B------:R-:W-:-:S03]  /*35f0*/  IADD3.X R217, R7, R5, R195, P4, !PT ;  /* 0x0000000507d97210 */ /* 0x000fc600027fe4c3 */
[----:B------:R-:W-:-:S04]  /*3600*/  IMAD.WIDE.U32 R216, R16, R204, R216 ;  /* 0x000000cc10d87225 */ /* 0x000fc800078e00d8 */
[----:B------:R-:W-:Y:S01]  /*3610*/  IMAD.IADD R184, R4, 0x1, R217 ;  /* 0x0000000104b87824 */ /* 0x000fe200078e02d9 */
[----:B------:R-:W-:-:S04]  /*3620*/  LEA R194, P4, R216, R20, 0x1 ;  /* 0x00000014d8c27211 */ /* 0x000fc800078808ff */
[----:B------:R-:W-:Y:S02]  /*3630*/  LEA.HI.X R195, R216, R21, R184, 0x1, P4 ;  /* 0x00000015d8c37211 */ /* 0x000fe400020f0cb8 */
[----:B------:R-:W-:-:S04]  /*3640*/  IADD3 R214, P4, P5, R8, R214, R192 ;  /* 0x000000d608d67210 */ /* 0x000fc80007d9e0c0 */
[----:B------:R-:W-:Y:S02]  /*3650*/  IADD3.X R11, R11, R9, R193, P4, P5 ;  /* 0x000000090b0b7210 */ /* 0x000fe400027ea4c1 */
[----:B------:R-:W-:Y:S02]  /*3660*/  ISETP.GT.AND P4, PT, R0, 0x80, P3 ;  /* 0x000000800000780c */ /* 0x000fe40001f84270 */
[----:B------:R-:W-:-:S11]  /*3670*/  IADD3 R8, P5, R192, R218, RZ ;  /* 0x000000dac0087210 */ /* 0x000fd60007fbe0ff */
[----:B------:R-:W-:Y:S05]  /*3680*/  @!P4 BRA `(.L_x_44) ;  /* 0x000000000004c947 */ /* 0x000fea0003800000 */
[----:B------:R0:W5:Y:S02]  /*3690*/  LDG.E.LTC128B.U16 R10, desc[UR54][R194.64+0x2] ;  /* 0x00000236c20a7981 */ /* 0x000164000c1e1520 */
.L_x_44:
[----:B------:R-:W-:Y:S05]  /*36a0*/  BSYNC B1 ;  /* 0x0000000000017941 */ /* 0x000fea0003800000 */
.L_x_43:
[----:B-----5:R-:W-:Y:S01]  /*36b0*/  HADD2.F32 R184, -RZ, R10.H0_H0 ;  /* 0x2000000affb87230 */ /* 0x020fe20000004100 */
[----:B------:R-:W-:Y:S01]  /*36c0*/  ISETP.GT.AND P0, PT, R0, 0x88, P0 ;  /* 0x000000880000780c */ /* 0x000fe20000704270 */
[----:B------:R-:W-:Y:S01]  /*36d0*/  IMAD.X R9, R219, 0x1, R193, P5 ;  /* 0x00000001db097824 */ /* 0x000fe200028e06c1 */
[----:B------:R-:W-:Y:S02]  /*36e0*/  BSSY B1, `(.L_x_45) ;  /* 0x000000e000017945 */ /* 0x000fe40003800000 */
[----:B------:R-:W-:Y:S01]  /*36f0*/  FMUL R184, R184, R23 ;  /* 0x00000017b8b87220 */ /* 0x000fe20000400000 */
[----:B------:R-:W-:-:S04]  /*3700*/  IMAD.WIDE.U32 R202, R208, R202, R8 ;  /* 0x000000cad0ca7225 */ /* 0x000fc800078e0008 */
[----:B------:R-:W-:Y:S01]  /*3710*/  FFMA R184, R185, R200, R184 ;  /* 0x000000c8b9b87223 */ /* 0x000fe200000000b8 */
[----:B------:R-:W-:Y:S01]  /*3720*/  @P4 IMAD.MOV.U32 R185, RZ, RZ, R199 ;  /* 0x000000ffffb94224 */ /* 0x000fe200078e00c7 */
[----:B------:R-:W-:-:S03]  /*3730*/  IADD3 R8, P5, R6, R202, RZ ;  /* 0x000000ca06087210 */ /* 0x000fc60007fbe0ff */
[----:B------:R-:W-:-:S04]  /*3740*/  F2FP.F16.F32.PACK_AB R184, RZ, R184 ;  /* 0x000000b8ffb8723e */ /* 0x000fc800000000ff */
[----:B------:R-:W-:Y:S01]  /*3750*/  PRMT R9, R184, 0x7610, R9 ;  /* 0x00007610b8097816 */ /* 0x000fe20000000009 */
[----:B------:R-:W-:-:S05]  /*3760*/  @P4 IMAD.MOV.U32 R184, RZ, RZ, R196 ;  /* 0x000000ffffb84224 */ /* 0x000fca00078e00c4 */
[----:B------:R1:W-:Y:S02]  /*3770*/  @P4 STG.E.U16 desc[UR54][R184.64+0x2], R9 ;  /* 0x00000209b8004986 */ /* 0x0003e4000c101536 */
[----:B-1----:R-:W-:-:S04]  /*3780*/  LEA R184, P4, R214, R20, 0x1 ;  /* 0x00000014d6b87211 */ /* 0x002fc800078808ff */
[----:B------:R-:W-:Y:S01]  /*3790*/  LEA.HI.X R185, R214, R21, R11, 0x1, P4 ;  /* 0x00000015d6b97211 */ /* 0x000fe200020f0c0b */
[----:B------:R-:W-:Y:S08]  /*37a0*/  @!P0 BRA `(.L_x_46) ;  /* 0x0000000000048947 */ /* 0x000ff00003800000 */
[----:B------:R1:W5:Y:S02]  /*37b0*/  LDG.E.LTC128B.U16 R10, desc[UR54][R184.64] ;  /* 0x00000036b80a7981 */ /* 0x000364000c1e1520 */
.L_x_46:
[----:B------:R-:W-:Y:S05]  /*37c0*/  BSYNC B1 ;  /* 0x0000000000017941 */ /* 0x000fea0003800000 */
.L_x_45:
[----:B-----5:R-:W-:Y:S01]  /*37d0*/  HADD2.F32 R6, -RZ, R10.H0_H0 ;  /* 0x2000000aff067230 */ /* 0x020fe20000004100 */
[----:B------:R-:W-:Y:S01]  /*37e0*/  IADD3.X R9, R7, R5, R203, P5, !PT ;  /* 0x0000000507097210 */ /* 0x000fe20002ffe4cb */
[----:B------:R-:W-:Y:S01]  /*37f0*/  BSSY B1, `(.L_x_47) ;  /* 0x000000e000017945 */ /* 0x000fe20003800000 */
[----:B------:R-:W-:Y:S02]  /*3800*/  ISETP.GT.AND P3, PT, R0, 0x88, P3 ;  /* 0x000000880000780c */ /* 0x000fe40001f64270 */
[----:B------:R-:W-:Y:S01]  /*3810*/  FMUL R5, R6, R23 ;  /* 0x0000001706057220 */ /* 0x000fe20000400000 */
[----:B------:R-:W-:Y:S01]  /*3820*/  IADD3 R6, P4, R22, R196, RZ ;  /* 0x000000c416067210 */ /* 0x000fe20007f9e0ff */
[----:B------:R-:W-:-:S04]  /*3830*/  IMAD.WIDE.U32 R8, R16, R204, R8 ;  /* 0x000000cc10087225 */ /* 0x000fc800078e0008 */
[----:B------:R-:W-:Y:S01]  /*3840*/  FFMA R5, R186, R200, R5 ;  /* 0x000000c8ba057223 */ /* 0x000fe20000000005 */
[----:B------:R-:W-:Y:S01]  /*3850*/  IMAD.X R7, R199, 0x1, R201, P4 ;  /* 0x00000001c7077824 */ /* 0x000fe200020e06c9 */
[----:B------:R-:W-:Y:S01]  /*3860*/  LEA R20, P5, R8, R20, 0x1 ;  /* 0x0000001408147211 */ /* 0x000fe200078a08ff */
[----:B------:R-:W-:Y:S02]  /*3870*/  IMAD.IADD R4, R4, 0x1, R9 ;  /* 0x0000000104047824 */ /* 0x000fe400078e0209 */
[----:B------:R-:W-:-:S03]  /*3880*/  F2FP.F16.F32.PACK_AB R5, RZ, R5 ;  /* 0x00000005ff05723e */ /* 0x000fc600000000ff */
[----:B------:R-:W-:Y:S02]  /*3890*/  LEA.HI.X R21, R8, R21, R4, 0x1, P5 ;  /* 0x0000001508157211 */ /* 0x000fe400028f0c04 */
[----:B------:R2:W-:Y:S01]  /*38a0*/  @P0 STG.E.U16 desc[UR54][R6.64], R5 ;  /* 0x0000000506000986 */ /* 0x0005e2000c101536 */
[----:B------:R-:W-:Y:S05]  /*38b0*/  @!P3 BRA `(.L_x_48) ;  /* 0x000000000004b947 */ /* 0x000fea0003800000 */
[----:B------:R0:W5:Y:S02]  /*38c0*/  LDG.E.LTC128B.U16 R10, desc[UR54][R20.64+0x2] ;  /* 0x00000236140a7981 */ /* 0x000164000c1e1520 */
.L_x_48:
[----:B------:R-:W-:Y:S05]  /*38d0*/  BSYNC B1 ;  /* 0x0000000000017941 */ /* 0x000fea0003800000 */
.L_x_47:
[----:B-----5:R-:W-:Y:S01]  /*38e0*/  HADD2.F32 R4, -RZ, R10.H0_H0 ;  /* 0x2000000aff047230 */ /* 0x020fe20000004100 */
[----:B------:R-:W-:Y:S01]  /*38f0*/  ISETP.GT.AND P0, PT, R0, 0x80, P1 ;  /* 0x000000800000780c */ /* 0x000fe20000f04270 */
[----:B--2---:R-:W-:Y:S01]  /*3900*/  @P3 IMAD.MOV.U32 R5, RZ, RZ, R7 ;  /* 0x000000ffff053224 */ /* 0x004fe200078e0007 */
[----:B------:R-:W-:Y:S02]  /*3910*/  BSSY B1, `(.L_x_49) ;  /* 0x0000009000017945 */ /* 0x000fe40003800000 */
[----:B------:R-:W-:-:S04]  /*3920*/  FMUL R4, R4, R23 ;  /* 0x0000001704047220 */ /* 0x000fc80000400000 */
[----:B------:R-:W-:-:S05]  /*3930*/  FFMA R4, R187, R200, R4 ;  /* 0x000000c8bb047223 */ /* 0x000fca0000000004 */
[----:B------:R-:W-:-:S04]  /*3940*/  F2FP.F16.F32.PACK_AB R4, RZ, R4 ;  /* 0x00000004ff04723e */ /* 0x000fc800000000ff */
[----:B------:R-:W-:Y:S01]  /*3950*/  PRMT R8, R4, 0x7610, R8 ;  /* 0x0000761004087816 */ /* 0x000fe20000000008 */
[----:B------:R-:W-:-:S05]  /*3960*/  @P3 IMAD.MOV.U32 R4, RZ, RZ, R6 ;  /* 0x000000ffff043224 */ /* 0x000fca00078e0006 */
[----:B------:R2:W-:Y:S01]  /*3970*/  @P3 STG.E.U16 desc[UR54][R4.64+0x2], R8 ;  /* 0x0000020804003986 */ /* 0x0005e2000c101536 */
[----:B------:R-:W-:Y:S05]  /*3980*/  @!P0 BRA `(.L_x_50) ;  /* 0x0000000000048947 */ /* 0x000fea0003800000 */
[----:B------:R0:W5:Y:S02]  /*3990*/  LDG.E.LTC128B.U16 R10, desc[UR54][R194.64+0x10] ;  /* 0x00001036c20a7981 */ /* 0x000164000c1e1520 */
.L_x_50:
[----:B------:R-:W-:Y:S05]  /*39a0*/  BSYNC B1 ;  /* 0x0000000000017941 */ /* 0x000fea0003800000 */
.L_x_49:
[----:B--2--5:R-:W-:Y:S01]  /*39b0*/  HADD2.F32 R4, -RZ, R10.H0_H0 ;  /* 0x2000000aff047230 */ /* 0x024fe20000004100 */
[----:B------:R-:W-:Y:S01]  /*39c0*/  ISETP.GT.AND P3, PT, R0, 0x80, P2 ;  /* 0x000000800000780c */ /* 0x000fe20001764270 */
[----:B------:R-:W-:Y:S03]  /*39d0*/  BSSY B1, `(.L_x_51) ;  /* 0x000000a000017945 */ /* 0x000fe60003800000 */
[----:B------:R-:W-:Y:S01]  /*39e0*/  FMUL R5, R4, R23 ;  /* 0x0000001704057220 */ /* 0x000fe20000400000 */
[----:B------:R-:W-:-:S03]  /*39f0*/  @P0 IMAD.MOV.U32 R4, RZ, RZ, R196 ;  /* 0x000000ffff040224 */ /* 0x000fc600078e00c4 */
[----:B------:R-:W-:-:S05]  /*3a00*/  FFMA R5, R188, R200, R5 ;  /* 0x000000c8bc057223 */ /* 0x000fca0000000005 */
[----:B------:R-:W-:-:S04]  /*3a10*/  F2FP.F16.F32.PACK_AB R5, RZ, R5 ;  /* 0x00000005ff05723e */ /* 0x000fc800000000ff */
[----:B------:R-:W-:Y:S01]  /*3a20*/  PRMT R8, R5, 0x7610, R8 ;  /* 0x0000761005087816 */ /* 0x000fe20000000008 */
[----:B------:R-:W-:-:S05]  /*3a30*/  @P0 IMAD.MOV.U32 R5, RZ, RZ, R199 ;  /* 0x000000ffff050224 */ /* 0x000fca00078e00c7 */
[----:B------:R2:W-:Y:S01]  /*3a40*/  @P0 STG.E.U16 desc[UR54][R4.64+0x10], R8 ;  /* 0x0000100804000986 */ /* 0x0005e2000c101536 */
[----:B------:R-:W-:Y:S05]  /*3a50*/  @!P3 BRA `(.L_x_52) ;  /* 0x000000000004b947 */ /* 0x000fea0003800000 */
[----:B------:R0:W5:Y:S02]  /*3a60*/  LDG.E.LTC128B.U16 R10, desc[UR54][R194.64+0x12] ;  /* 0x00001236c20a7981 */ /* 0x000164000c1e1520 */
.L_x_52:
[----:B------:R-:W-:Y:S05]  /*3a70*/  BSYNC B1 ;  /* 0x0000000000017941 */ /* 0x000fea0003800000 */
.L_x_51:
[----:B--2--5:R-:W-:Y:S01]  /*3a80*/  HADD2.F32 R4, -RZ, R10.H0_H0 ;  /* 0x2000000aff047230 */ /* 0x024fe20000004100 */
[----:B------:R-:W-:Y:S01]  /*3a90*/  ISETP.GT.AND P1, PT, R0, 0x88, P1 ;  /* 0x000000880000780c */ /* 0x000fe20000f24270 */
[----:B------:R-:W-:Y:S01]  /*3aa0*/  @P3 IMAD.MOV.U32 R197, RZ, RZ, R199 ;  /* 0x000000ffffc53224 */ /* 0x000fe200078e00c7 */
[----:B------:R-:W-:Y:S02]  /*3ab0*/  BSSY B1, `(.L_x_53) ;  /* 0x0000007000017945 */ /* 0x000fe40003800000 */
[----:B------:R-:W-:-:S04]  /*3ac0*/  FMUL R4, R4, R23 ;  /* 0x0000001704047220 */ /* 0x000fc80000400000 */
[----:B------:R-:W-:-:S05]  /*3ad0*/  FFMA R4, R189, R200, R4 ;  /* 0x000000c8bd047223 */ /* 0x000fca0000000004 */
[----:B------:R-:W-:-:S05]  /*3ae0*/  F2FP.F16.F32.PACK_AB R4, RZ, R4 ;  /* 0x00000004ff04723e */ /* 0x000fca00000000ff */
[----:B------:R2:W-:Y:S01]  /*3af0*/  @P3 STG.E.U16 desc[UR54][R196.64+0x12], R4 ;  /* 0x00001204c4003986 */ /* 0x0005e2000c101536 */
[----:B------:R-:W-:Y:S05]  /*3b00*/  @!P1 BRA `(.L_x_54) ;  /* 0x0000000000049947 */ /* 0x000fea0003800000 */
[----:B------:R0:W5:Y:S02]  /*3b10*/  LDG.E.LTC128B.U16 R10, desc[UR54][R20.64+0x10] ;  /* 0x00001036140a7981 */ /* 0x000164000c1e1520 */
.L_x_54:
[----:B------:R-:W-:Y:S05]  /*3b20*/  BSYNC B1 ;  /* 0x0000000000017941 */ /* 0x000fea0003800000 */
.L_x_53:
        /* <DEDUP_REMOVED lines=12> */
.L_x_56:
[----:B------:R-:W-:Y:S05]  /*3bf0*/  BSYNC B1 ;  /* 0x0000000000017941 */ /* 0x000fea0003800000 */
.L_x_55:
[----:B--2--5:R-:W-:Y:S01]  /*3c00*/  HADD2.F32 R4, -RZ, R10.H0_H0 ;  /* 0x2000000aff047230 */ /* 0x024fe20000004100 */
        /* <DEDUP_REMOVED lines=9> */
.L_x_58:
[----:B------:R-:W-:Y:S05]  /*3ca0*/  BSYNC B1 ;  /* 0x0000000000017941 */ /* 0x000fea0003800000 */
.L_x_57:
        /* <DEDUP_REMOVED lines=10> */
.L_x_60:
[----:B------:R-:W-:Y:S05]  /*3d50*/  BSYNC B1 ;  /* 0x0000000000017941 */ /* 0x000fea0003800000 */
.L_x_59:
[----:B-----5:R-:W-:Y:S01]  /*3d60*/  HADD2.F32 R4, -RZ, R10.H0_H0 ;  /* 0x2000000aff047230 */ /* 0x020fe20000004100 */
        /* <DEDUP_REMOVED lines=8> */
.L_x_62:
[----:B------:R-:W-:Y:S05]  /*3df0*/  BSYNC B1 ;  /* 0x0000000000017941 */ /* 0x000fea0003800000 */
.L_x_61:
[----:B0----5:R-:W-:Y:S01]  /*3e00*/  HADD2.F32 R4, -RZ, R10.H0_H0 ;  /* 0x2000000aff047230 */ /* 0x021fe20000004100 */
[----:B------:R-:W-:Y:S01]  /*3e10*/  ISETP.GT.AND P4, PT, R0, 0x8, P2 ;  /* 0x000000080000780c */ /* 0x000fe20001784270 */
[----:B------:R-:W-:Y:S03]  /*3e20*/  BSSY B1, `(.L_x_63) ;  /* 0x0000007000017945 */ /* 0x000fe60003800000 */
[----:B--2---:R-:W-:-:S04]  /*3e30*/  FMUL R5, R4, R23 ;  /* 0x0000001704057220 */ /* 0x004fc80000400000 */
[----:B------:R-:W-:-:S05]  /*3e40*/  FFMA R5, R178, R200, R5 ;  /* 0x000000c8b2057223 */ /* 0x000fca0000000005 */
[----:B------:R-:W-:-:S05]  /*3e50*/  F2FP.F16.F32.PACK_AB R5, RZ, R5 ;  /* 0x00000005ff05723e */ /* 0x000fca00000000ff */
[----:B------:R0:W-:Y:S01]  /*3e60*/  @P0 STG.E.U16 desc[UR54][R212.64+0x20], R5 ;  /* 0x00002005d4000986 */ /* 0x0001e2000c101536 */
[----:B------:R-:W-:Y:S05]  /*3e70*/  @!P4 BRA `(.L_x_64) ;  /* 0x000000000004c947 */ /* 0x000fea0003800000 */
[----:B------:R2:W5:Y:S02]  /*3e80*/  LDG.E.LTC128B.U16 R10, desc[UR54][R210.64+0x22] ;  /* 0x00002236d20a7981 */ /* 0x000564000c1e1520 */
.L_x_64:
[----:B------:R-:W-:Y:S05]  /*3e90*/  BSYNC B1 ;  /* 0x0000000000017941 */ /* 0x000fea0003800000 */
.L_x_63:
[----:B-----5:R-:W-:Y:S01]  /*3ea0*/  HADD2.F32 R4, -RZ, R10.H0_H0 ;  /* 0x2000000aff047230 */ /* 0x020fe20000004100 */
        /* <DEDUP_REMOVED lines=9> */
.L_x_66:
[----:B------:R-:W-:Y:S05]  /*3f40*/  BSYNC B1 ;  /* 0x0000000000017941 */ /* 0x000fea0003800000 */
.L_x_65:
        /* <DEDUP_REMOVED lines=10> */
.L_x_68:
[----:B------:R-:W-:Y:S05]  /*3ff0*/  BSYNC B1 ;  /* 0x0000000000017941 */ /* 0x000fea0003800000 */
.L_x_67:
        /* <DEDUP_REMOVED lines=9> */
.L_x_70:
[----:B------:R-:W-:Y:S05]  /*4090*/  BSYNC B1 ;  /* 0x0000000000017941 */ /* 0x000fea0003800000 */
.L_x_69:
        /* <DEDUP_REMOVED lines=9> */
.L_x_72:
[----:B------:R-:W-:Y:S05]  /*4130*/  BSYNC B1 ;  /* 0x0000000000017941 */ /* 0x000fea0003800000 */
.L_x_71:
        /* <DEDUP_REMOVED lines=9> */
.L_x_74:
[----:B------:R-:W-:Y:S05]  /*41d0*/  BSYNC B1 ;  /* 0x0000000000017941 */ /* 0x000fea0003800000 */
.L_x_73:
[----:B0----5:R-:W-:Y:S01]  /*41e0*/  HADD2.F32 R4, -RZ, R10.H0_H0 ;  /* 0x2000000aff047230 */ /* 0x021fe20000004100 */
[----:B------:R-:W-:Y:S01]  /*41f0*/  ISETP.GT.AND P4, PT, R0, 0x80, P2 ;  /* 0x000000800000780c */ /* 0x000fe20001784270 */
[----:B------:R-:W-:Y:S01]  /*4200*/  IMAD.WIDE.U32 R6, R206, 0xf0, R212 ;  /* 0x000000f0ce067825 */ /* 0x000fe200078e00d4 */
[----:B------:R-:W-:Y:S03]  /*4210*/  BSSY B1, `(.L_x_75) ;  /* 0x000000a000017945 */ /* 0x000fe60003800000 */
[----:B------:R-:W-:-:S04]  /*4220*/  FMUL R5, R4, R23 ;  /* 0x0000001704057220 */ /* 0x000fc80000400000 */
[----:B------:R-:W-:-:S05]  /*4230*/  FFMA R5, R168, R200, R5 ;  /* 0x000000c8a8057223 */ /* 0x000fca0000000005 */
[----:B------:R-:W-:Y:S01]  /*4240*/  F2FP.F16.F32.PACK_AB R4, RZ, R5 ;  /* 0x00000005ff04723e */ /* 0x000fe200000000ff */
[----:B------:R-:W-:-:S03]  /*4250*/  IMAD.IADD R5, R207, 0x1, R7 ;  /* 0x00000001cf057824 */ /* 0x000fc600078e0207 */
[----:B------:R-:W-:Y:S01]  /*4260*/  PRMT R8, R4, 0x7610, R8 ;  /* 0x0000761004087816 */ /* 0x000fe20000000008 */
[----:B------:R-:W-:-:S05]  /*4270*/  IMAD.MOV.U32 R4, RZ, RZ, R6 ;  /* 0x000000ffff047224 */ /* 0x000fca00078e0006 */
[----:B------:R0:W-:Y:S01]  /*4280*/  @P5 STG.E.U16 desc[UR54][R4.64+0x20], R8 ;  /* 0x0000200804005986 */ /* 0x0001e2000c101536 */
[----:B------:R-:W-:Y:S05]  /*4290*/  @!P4 BRA `(.L_x_76) ;  /* 0x000000000004c947 */ /* 0x000fea0003800000 */
[----:B------:R0:W5:Y:S02]  /*42a0*/  LDG.E.LTC128B.U16 R10, desc[UR54][R194.64+0x22] ;  /* 0x00002236c20a7981 */ /* 0x000164000c1e1520 */
.L_x_76:
[----:B------:R-:W-:Y:S05]  /*42b0*/  BSYNC B1 ;  /* 0x0000000000017941 */ /* 0x000fea0003800000 */
.L_x_75:
        /* <DEDUP_REMOVED lines=9> */
.L_x_78:
[----:B------:R-:W-:Y:S05]  /*4350*/  BSYNC B1 ;  /* 0x0000000000017941 */ /* 0x000fea0003800000 */
.L_x_77:
[----:B0----5:R-:W-:Y:S01]  /*4360*/  HADD2.F32 R8, -RZ, R10.H0_H0 ;  /* 0x2000000aff087230 */ /* 0x021fe20000004100 */
[----:B------:R-:W-:Y:S01]  /*4370*/  IADD3 R6, P4, R22, R6, RZ ;  /* 0x0000000616067210 */ /* 0x000fe20007f9e0ff */
[----:B------:R-:W-:Y:S01]  /*4380*/  BSSY B1, `(.L_x_79) ;  /* 0x0000009000017945 */ /* 0x000fe20003800000 */
[----:B------:R-:W-:Y:S02]  /*4390*/  ISETP.GT.AND P2, PT, R0, 0x88, P2 ;  /* 0x000000880000780c */ /* 0x000fe40001744270 */
[----:B------:R-:W-:-:S04]  /*43a0*/  FMUL R7, R8, R23 ;  /* 0x0000001708077220 */ /* 0x000fc80000400000 */
[----:B------:R-:W-:-:S05]  /*43b0*/  FFMA R7, R170, R200, R7 ;  /* 0x000000c8aa077223 */ /* 0x000fca0000000007 */
[----:B------:R-:W-:Y:S01]  /*43c0*/  F2FP.F16.F32.PACK_AB R8, RZ, R7 ;  /* 0x00000007ff08723e */ /* 0x000fe200000000ff */
[----:B------:R-:W-:-:S05]  /*43d0*/  IMAD.X R7, R201, 0x1, R5, P4 ;  /* 0x00000001c9077824 */ /* 0x000fca00020e0605 */
[----:B------:R0:W-:Y:S01]  /*43e0*/  @P3 STG.E.U16 desc[UR54][R6.64+0x20], R8 ;  /* 0x0000200806003986 */ /* 0x0001e2000c101536 */
[----:B------:R-:W-:Y:S05]  /*43f0*/  @!P2 BRA `(.L_x_80) ;  /* 0x000000000004a947 */ /* 0x000fea0003800000 */
[----:B------:R0:W5:Y:S02]  /*4400*/  LDG.E.LTC128B.U16 R10, desc[UR54][R20.64+0x22] ;  /* 0x00002236140a7981 */ /* 0x000164000c1e1520 */
.L_x_80:
[----:B------:R-:W-:Y:S05]  /*4410*/  BSYNC B1 ;  /* 0x0000000000017941 */ /* 0x000fea0003800000 */
.L_x_79:
        /* <DEDUP_REMOVED lines=9> */
.L_x_82:
[----:B------:R-:W-:Y:S05]  /*44b0*/  BSYNC B1 ;  /* 0x0000000000017941 */ /* 0x000fea0003800000 */
.L_x_81:
        /* <DEDUP_REMOVED lines=9> */
.L_x_84:
[----:B------:R-:W-:Y:S05]  /*4550*/  BSYNC B1 ;  /* 0x0000000000017941 */ /* 0x000fea0003800000 */
.L_x_83:
        /* <DEDUP_REMOVED lines=9> */
.L_x_86:
[----:B------:R-:W-:Y:S05]  /*45f0*/  BSYNC B1 ;  /* 0x0000000000017941 */ /* 0x000fea0003800000 */
.L_x_85:
        /* <DEDUP_REMOVED lines=9> */
.L_x_88:
[----:B------:R-:W-:Y:S05]  /*4690*/  BSYNC B1 ;  /* 0x0000000000017941 */ /* 0x000fea0003800000 */
.L_x_87:
        /* <DEDUP_REMOVED lines=10> */
.L_x_90:
[----:B------:R-:W-:Y:S05]  /*4740*/  BSYNC B1 ;  /* 0x0000000000017941 */ /* 0x000fea0003800000 */
.L_x_89:
        /* <DEDUP_REMOVED lines=10> */
.L_x_92:
[----:B------:R-:W-:Y:S05]  /*47f0*/  BSYNC B1 ;  /* 0x0000000000017941 */ /* 0x000fea0003800000 */
.L_x_91:
        /* <DEDUP_REMOVED lines=9> */
.L_x_94:
[----:B------:R-:W-:Y:S05]  /*4890*/  BSYNC B1 ;  /* 0x0000000000017941 */ /* 0x000fea0003800000 */
.L_x_93:
        /* <DEDUP_REMOVED lines=9> */
.L_x_96:
[----:B------:R-:W-:Y:S05]  /*4930*/  BSYNC B1 ;  /* 0x0000000000017941 */ /* 0x000fea0003800000 */
.L_x_95:
        /* <DEDUP_REMOVED lines=10> */
.L_x_98:
[----:B------:R-:W-:Y:S05]  /*49e0*/  BSYNC B1 ;  /* 0x0000000000017941 */ /* 0x000fea0003800000 */
.L_x_97:
        /* <DEDUP_REMOVED lines=10> */
.L_x_100:
[----:B------:R-:W-:Y:S05]  /*4a90*/  BSYNC B1 ;  /* 0x0000000000017941 */ /* 0x000fea0003800000 */
.L_x_99:
        /* <DEDUP_REMOVED lines=9> */
.L_x_102:
[----:B------:R-:W-:Y:S05]  /*4b30*/  BSYNC B1 ;  /* 0x0000000000017941 */ /* 0x000fea0003800000 */
.L_x_101:
        /* <DEDUP_REMOVED lines=9> */
.L_x_104:
[----:B------:R-:W-:Y:S05]  /*4bd0*/  BSYNC B1 ;  /* 0x0000000000017941 */ /* 0x000fea0003800000 */
.L_x_103:
        /* <DEDUP_REMOVED lines=9> */
.L_x_106:
[----:B------:R-:W-:Y:S05]  /*4c70*/  BSYNC B1 ;  /* 0x0000000000017941 */ /* 0x000fea0003800000 */
.L_x_105:
        /* <DEDUP_REMOVED lines=9> */
.L_x_108:
[----:B------:R-:W-:Y:S05]  /*4d10*/  BSYNC B1 ;  /* 0x0000000000017941 */ /* 0x000fea0003800000 */
.L_x_107:
        /* <DEDUP_REMOVED lines=9> */
.L_x_110:
[----:B------:R-:W-:Y:S05]  /*4db0*/  BSYNC B1 ;  /* 0x0000000000017941 */ /* 0x000fea0003800000 */
.L_x_109:
        /* <DEDUP_REMOVED lines=9> */
.L_x_112:
[----:B------:R-:W-:Y:S05]  /*4e50*/  BSYNC B1 ;  /* 0x0000000000017941 */ /* 0x000fea0003800000 */
.L_x_111:
        /* <DEDUP_REMOVED lines=9> */
.L_x_114:
[----:B------:R-:W-:Y:S05]  /*4ef0*/  BSYNC B1 ;  /* 0x0000000000017941 */ /* 0x000fea0003800000 */
.L_x_113:
        /* <DEDUP_REMOVED lines=9> */
.L_x_116:
[----:B------:R-:W-:Y:S05]  /*4f90*/  BSYNC B1 ;  /* 0x0000000000017941 */ /* 0x000fea0003800000 */
.L_x_115:
        /* <DEDUP_REMOVED lines=9> */
.L_x_118:
[----:B------:R-:W-:Y:S05]  /*5030*/  BSYNC B1 ;  /* 0x0000000000017941 */ /* 0x000fea0003800000 */
.L_x_117:
        /* <DEDUP_REMOVED lines=9> */
.L_x_120:
[----:B------:R-:W-:Y:S05]  /*50d0*/  BSYNC B1 ;  /* 0x0000000000017941 */ /* 0x000fea0003800000 */
.L_x_119:
        /* <DEDUP_REMOVED lines=10> */
.L_x_122:
[----:B------:R-:W-:Y:S05]  /*5180*/  BSYNC B1 ;  /* 0x0000000000017941 */ /* 0x000fea0003800000 */
.L_x_121:
        /* <DEDUP_REMOVED lines=10> */
.L_x_124:
[----:B------:R-:W-:Y:S05]  /*5230*/  BSYNC B1 ;  /* 0x0000000000017941 */ /* 0x000fea0003800000 */
.L_x_123:
        /* <DEDUP_REMOVED lines=9> */
.L_x_126:
[----:B------:R-:W-:Y:S05]  /*52d0*/  BSYNC B1 ;  /* 0x0000000000017941 */ /* 0x000fea0003800000 */
.L_x_125:
        /* <DEDUP_REMOVED lines=9> */
.L_x_128:
[----:B------:R-:W-:Y:S05]  /*5370*/  BSYNC B1 ;  /* 0x0000000000017941 */ /* 0x000fea0003800000 */
.L_x_127:
        /* <DEDUP_REMOVED lines=10> */
.L_x_130:
[----:B------:R-:W-:Y:S05]  /*5420*/  BSYNC B1 ;  /* 0x0000000000017941 */ /* 0x000fea0003800000 */
.L_x_129:
        /* <DEDUP_REMOVED lines=10> */
.L_x_132:
[----:B------:R-:W-:Y:S05]  /*54d0*/  BSYNC B1 ;  /* 0x0000000000017941 */ /* 0x000fea0003800000 */
.L_x_131:
        /* <DEDUP_REMOVED lines=9> */
.L_x_134:
[----:B------:R-:W-:Y:S05]  /*5570*/  BSYNC B1 ;  /* 0x0000000000017941 */ /* 0x000fea0003800000 */
.L_x_133:
        /* <DEDUP_REMOVED lines=9> */
.L_x_136:
[----:B------:R-:W-:Y:S05]  /*5610*/  BSYNC B1 ;  /* 0x0000000000017941 */ /* 0x000fea0003800000 */
.L_x_135:
        /* <DEDUP_REMOVED lines=9> */
.L_x_138:
[----:B------:R-:W-:Y:S05]  /*56b0*/  BSYNC B1 ;  /* 0x0000000000017941 */ /* 0x000fea0003800000 */
.L_x_137:
        /* <DEDUP_REMOVED lines=9> */
.L_x_140:
[----:B------:R-:W-:Y:S05]  /*5750*/  BSYNC B1 ;  /* 0x0000000000017941 */ /* 0x000fea0003800000 */
.L_x_139:
        /* <DEDUP_REMOVED lines=9> */
.L_x_142:
[----:B------:R-:W-:Y:S05]  /*57f0*/  BSYNC B1 ;  /* 0x0000000000017941 */ /* 0x000fea0003800000 */
.L_x_141:
        /* <DEDUP_REMOVED lines=9> */
.L_x_144:
[----:B------:R-:W-:Y:S05]  /*5890*/  BSYNC B1 ;  /* 0x0000000000017941 */ /* 0x000fea0003800000 */
.L_x_143:
        /* <DEDUP_REMOVED lines=9> */
.L_x_146:
[----:B------:R-:W-:Y:S05]  /*5930*/  BSYNC B1 ;  /* 0x0000000000017941 */ /* 0x000fea0003800000 */
.L_x_145:
        /* <DEDUP_REMOVED lines=9> */
.L_x_148:
[----:B------:R-:W-:Y:S05]  /*59d0*/  BSYNC B1 ;  /* 0x0000000000017941 */ /* 0x000fea0003800000 */
.L_x_147:
        /* <DEDUP_REMOVED lines=9> */
.L_x_150:
[----:B------:R-:W-:Y:S05]  /*5a70*/  BSYNC B1 ;  /* 0x0000000000017941 */ /* 0x000fea0003800000 */
.L_x_149:
        /* <DEDUP_REMOVED lines=9> */
.L_x_152:
[----:B------:R-:W-:Y:S05]  /*5b10*/  BSYNC B1 ;  /* 0x0000000000017941 */ /* 0x000fea0003800000 */
.L_x_151:
        /* <DEDUP_REMOVED lines=10> */
.L_x_154:
[----:B------:R-:W-:Y:S05]  /*5bc0*/  BSYNC B1 ;  /* 0x0000000000017941 */ /* 0x000fea0003800000 */
.L_x_153:
        /* <DEDUP_REMOVED lines=10> */
.L_x_156:
[----:B------:R-:W-:Y:S05]  /*5c70*/  BSYNC B1 ;  /* 0x0000000000017941 */ /* 0x000fea0003800000 */
.L_x_155:
        /* <DEDUP_REMOVED lines=9> */
.L_x_158:
[----:B------:R-:W-:Y:S05]  /*5d10*/  BSYNC B1 ;  /* 0x0000000000017941 */ /* 0x000fea0003800000 */
.L_x_157:
        /* <DEDUP_REMOVED lines=9> */
.L_x_160:
[----:B------:R-:W-:Y:S05]  /*5db0*/  BSYNC B1 ;  /* 0x0000000000017941 */ /* 0x000fea0003800000 */
.L_x_159:
        /* <DEDUP_REMOVED lines=10> */
.L_x_162:
[----:B------:R-:W-:Y:S05]  /*5e60*/  BSYNC B1 ;  /* 0x0000000000017941 */ /* 0x000fea0003800000 */
.L_x_161:
        /* <DEDUP_REMOVED lines=10> */
.L_x_164:
[----:B------:R-:W-:Y:S05]  /*5f10*/  BSYNC B1 ;  /* 0x0000000000017941 */ /* 0x000fea0003800000 */
.L_x_163:
        /* <DEDUP_REMOVED lines=9> */
.L_x_166:
[----:B------:R-:W-:Y:S05]  /*5fb0*/  BSYNC B1 ;  /* 0x0000000000017941 */ /* 0x000fea0003800000 */
.L_x_165:
        /* <DEDUP_REMOVED lines=9> */
.L_x_168:
[----:B------:R-:W-:Y:S05]  /*6050*/  BSYNC B1 ;  /* 0x0000000000017941 */ /* 0x000fea0003800000 */
.L_x_167:
        /* <DEDUP_REMOVED lines=9> */
.L_x_170:
[----:B------:R-:W-:Y:S05]  /*60f0*/  BSYNC B1 ;  /* 0x0000000000017941 */ /* 0x000fea0003800000 */
.L_x_169:
        /* <DEDUP_REMOVED lines=9> */
.L_x_172:
[----:B------:R-:W-:Y:S05]  /*6190*/  BSYNC B1 ;  /* 0x0000000000017941 */ /* 0x000fea0003800000 */
.L_x_171:
        /* <DEDUP_REMOVED lines=9> */
.L_x_174:
[----:B------:R-:W-:Y:S05]  /*6230*/  BSYNC B1 ;  /* 0x0000000000017941 */ /* 0x000fea0003800000 */
.L_x_173:
        /* <DEDUP_REMOVED lines=9> */
.L_x_176:
[----:B------:R-:W-:Y:S05]  /*62d0*/  BSYNC B1 ;  /* 0x0000000000017941 */ /* 0x000fea0003800000 */
.L_x_175:
        /* <DEDUP_REMOVED lines=9> */
.L_x_178:
[----:B------:R-:W-:Y:S05]  /*6370*/  BSYNC B1 ;  /* 0x0000000000017941 */ /* 0x000fea0003800000 */
.L_x_177:
        /* <DEDUP_REMOVED lines=9> */
.L_x_180:
[----:B------:R-:W-:Y:S05]  /*6410*/  BSYNC B1 ;  /* 0x0000000000017941 */ /* 0x000fea0003800000 */
.L_x_179:
        /* <DEDUP_REMOVED lines=9> */
.L_x_182:
[----:B------:R-:W-:Y:S05]  /*64b0*/  BSYNC B1 ;  /* 0x0000000000017941 */ /* 0x000fea0003800000 */
.L_x_181:
        /* <DEDUP_REMOVED lines=9> */
.L_x_184:
[----:B------:R-:W-:Y:S05]  /*6550*/  BSYNC B1 ;  /* 0x0000000000017941 */ /* 0x000fea0003800000 */
.L_x_183:
        /* <DEDUP_REMOVED lines=10> */
.L_x_186:
[----:B------:R-:W-:Y:S05]  /*6600*/  BSYNC B1 ;  /* 0x0000000000017941 */ /* 0x000fea0003800000 */
.L_x_185:
        /* <DEDUP_REMOVED lines=10> */
.L_x_188:
[----:B------:R-:W-:Y:S05]  /*66b0*/  BSYNC B1 ;  /* 0x0000000000017941 */ /* 0x000fea0003800000 */
.L_x_187:
        /* <DEDUP_REMOVED lines=9> */
.L_x_190:
[----:B------:R-:W-:Y:S05]  /*6750*/  BSYNC B1 ;  /* 0x0000000000017941 */ /* 0x000fea0003800000 */
.L_x_189:
        /* <DEDUP_REMOVED lines=9> */
.L_x_192:
[----:B------:R-:W-:Y:S05]  /*67f0*/  BSYNC B1 ;  /* 0x0000000000017941 */ /* 0x000fea0003800000 */
.L_x_191:
        /* <DEDUP_REMOVED lines=10> */
.L_x_194:
[----:B------:R-:W-:Y:S05]  /*68a0*/  BSYNC B1 ;  /* 0x0000000000017941 */ /* 0x000fea0003800000 */
.L_x_193:
        /* <DEDUP_REMOVED lines=10> */
.L_x_196:
[----:B------:R-:W-:Y:S05]  /*6950*/  BSYNC B1 ;  /* 0x0000000000017941 */ /* 0x000fea0003800000 */
.L_x_195:
        /* <DEDUP_REMOVED lines=9> */
.L_x_198:
[----:B------:R-:W-:Y:S05]  /*69f0*/  BSYNC B1 ;  /* 0x0000000000017941 */ /* 0x000fea0003800000 */
.L_x_197:
        /* <DEDUP_REMOVED lines=9> */
.L_x_200:
[----:B------:R-:W-:Y:S05]  /*6a90*/  BSYNC B1 ;  /* 0x0000000000017941 */ /* 0x000fea0003800000 */
.L_x_199:
        /* <DEDUP_REMOVED lines=9> */
.L_x_202:
[----:B------:R-:W-:Y:S05]  /*6b30*/  BSYNC B1 ;  /* 0x0000000000017941 */ /* 0x000fea0003800000 */
.L_x_201:
        /* <DEDUP_REMOVED lines=9> */
.L_x_204:
[----:B------:R-:W-:Y:S05]  /*6bd0*/  BSYNC B1 ;  /* 0x0000000000017941 */ /* 0x000fea0003800000 */
.L_x_203:
        /* <DEDUP_REMOVED lines=9> */
.L_x_206:
[----:B------:R-:W-:Y:S05]  /*6c70*/  BSYNC B1 ;  /* 0x0000000000017941 */ /* 0x000fea0003800000 */
.L_x_205:
        /* <DEDUP_REMOVED lines=9> */
.L_x_208:
[----:B------:R-:W-:Y:S05]  /*6d10*/  BSYNC B1 ;  /* 0x0000000000017941 */ /* 0x000fea0003800000 */
.L_x_207:
        /* <DEDUP_REMOVED lines=9> */
.L_x_210:
[----:B------:R-:W-:Y:S05]  /*6db0*/  BSYNC B1 ;  /* 0x0000000000017941 */ /* 0x000fea0003800000 */
.L_x_209:
        /* <DEDUP_REMOVED lines=9> */
.L_x_212:
[----:B------:R-:W-:Y:S05]  /*6e50*/  BSYNC B1 ;  /* 0x0000000000017941 */ /* 0x000fea0003800000 */
.L_x_211:
        /* <DEDUP_REMOVED lines=9> */
.L_x_214:
[----:B------:R-:W-:Y:S05]  /*6ef0*/  BSYNC B1 ;  /* 0x0000000000017941 */ /* 0x000fea0003800000 */
.L_x_213:
        /* <DEDUP_REMOVED lines=9> */
.L_x_216:
[----:B------:R-:W-:Y:S05]  /*6f90*/  BSYNC B1 ;  /* 0x0000000000017941 */ /* 0x000fea0003800000 */
.L_x_215:
        /* <DEDUP_REMOVED lines=10> */
.L_x_218:
[----:B------:R-:W-:Y:S05]  /*7040*/  BSYNC B1 ;  /* 0x0000000000017941 */ /* 0x000fea0003800000 */
.L_x_217:
        /* <DEDUP_REMOVED lines=10> */
.L_x_220:
[----:B------:R-:W-:Y:S05]  /*70f0*/  BSYNC B1 ;  /* 0x0000000000017941 */ /* 0x000fea0003800000 */
.L_x_219:
        /* <DEDUP_REMOVED lines=9> */
.L_x_222:
[----:B------:R-:W-:Y:S05]  /*7190*/  BSYNC B1 ;  /* 0x0000000000017941 */ /* 0x000fea0003800000 */
.L_x_221:
        /* <DEDUP_REMOVED lines=9> */
.L_x_224:
[----:B------:R-:W-:Y:S05]  /*7230*/  BSYNC B1 ;  /* 0x0000000000017941 */ /* 0x000fea0003800000 */
.L_x_223:
        /* <DEDUP_REMOVED lines=10> */
.L_x_226:
[----:B------:R-:W-:Y:S05]  /*72e0*/  BSYNC B1 ;  /* 0x0000000000017941 */ /* 0x000fea0003800000 */
.L_x_225:
        /* <DEDUP_REMOVED lines=10> */
.L_x_228:
[----:B------:R-:W-:Y:S05]  /*7390*/  BSYNC B1 ;  /* 0x0000000000017941 */ /* 0x000fea0003800000 */
.L_x_227:
        /* <DEDUP_REMOVED lines=9> */
.L_x_230:
[----:B------:R-:W-:Y:S05]  /*7430*/  BSYNC B1 ;  /* 0x0000000000017941 */ /* 0x000fea0003800000 */
.L_x_229:
        /* <DEDUP_REMOVED lines=9> */
.L_x_232:
[----:B------:R-:W-:Y:S05]  /*74d0*/  BSYNC B1 ;  /* 0x0000000000017941 */ /* 0x000fea0003800000 */
.L_x_231:
        /* <DEDUP_REMOVED lines=9> */
.L_x_234:
[----:B------:R-:W-:Y:S05]  /*7570*/  BSYNC B1 ;  /* 0x0000000000017941 */ /* 0x000fea0003800000 */
.L_x_233:
        /* <DEDUP_REMOVED lines=9> */
.L_x_236:
[----:B------:R-:W-:Y:S05]  /*7610*/  BSYNC B1 ;  /* 0x0000000000017941 */ /* 0x000fea0003800000 */
.L_x_235:
        /* <DEDUP_REMOVED lines=9> */
.L_x_238:
[----:B------:R-:W-:Y:S05]  /*76b0*/  BSYNC B1 ;  /* 0x0000000000017941 */ /* 0x000fea0003800000 */
.L_x_237:
        /* <DEDUP_REMOVED lines=9> */
.L_x_240:
[----:B------:R-:W-:Y:S05]  /*7750*/  BSYNC B1 ;  /* 0x0000000000017941 */ /* 0x000fea0003800000 */
.L_x_239:
        /* <DEDUP_REMOVED lines=9> */
.L_x_242:
[----:B------:R-:W-:Y:S05]  /*77f0*/  BSYNC B1 ;  /* 0x0000000000017941 */ /* 0x000fea0003800000 */
.L_x_241:
        /* <DEDUP_REMOVED lines=9> */
.L_x_244:
[----:B------:R-:W-:Y:S05]  /*7890*/  BSYNC B1 ;  /* 0x0000000000017941 */ /* 0x000fea0003800000 */
.L_x_243:
        /* <DEDUP_REMOVED lines=9> */
.L_x_246:
[----:B------:R-:W-:Y:S05]  /*7930*/  BSYNC B1 ;  /* 0x0000000000017941 */ /* 0x000fea0003800000 */
.L_x_245:
        /* <DEDUP_REMOVED lines=9> */
.L_x_248:
[----:B------:R-:W-:Y:S05]  /*79d0*/  BSYNC B1 ;  /* 0x0000000000017941 */ /* 0x000fea0003800000 */
.L_x_247:
        /* <DEDUP_REMOVED lines=10> */
.L_x_250:
[----:B------:R-:W-:Y:S05]  /*7a80*/  BSYNC B1 ;  /* 0x0000000000017941 */ /* 0x000fea0003800000 */
.L_x_249:
        /* <DEDUP_REMOVED lines=10> */
.L_x_252:
[----:B------:R-:W-:Y:S05]  /*7b30*/  BSYNC B1 ;  /* 0x0000000000017941 */ /* 0x000fea0003800000 */
.L_x_251:
        /* <DEDUP_REMOVED lines=9> */
.L_x_254:
[----:B------:R-:W-:Y:S05]  /*7bd0*/  BSYNC B1 ;  /* 0x0000000000017941 */ /* 0x000fea0003800000 */
.L_x_253:
        /* <DEDUP_REMOVED lines=9> */
.L_x_256:
[----:B------:R-:W-:Y:S05]  /*7c70*/  BSYNC B1 ;  /* 0x0000000000017941 */ /* 0x000fea0003800000 */
.L_x_255:
        /* <DEDUP_REMOVED lines=10> */
.L_x_258:
[----:B------:R-:W-:Y:S05]  /*7d20*/  BSYNC B1 ;  /* 0x0000000000017941 */ /* 0x000fea0003800000 */
.L_x_257:
        /* <DEDUP_REMOVED lines=10> */
.L_x_260:
[----:B------:R-:W-:Y:S05]  /*7dd0*/  BSYNC B1 ;  /* 0x0000000000017941 */ /* 0x000fea0003800000 */
.L_x_259:
        /* <DEDUP_REMOVED lines=9> */
.L_x_262:
[----:B------:R-:W-:Y:S05]  /*7e70*/  BSYNC B1 ;  /* 0x0000000000017941 */ /* 0x000fea0003800000 */
.L_x_261:
        /* <DEDUP_REMOVED lines=9> */
.L_x_264:
[----:B------:R-:W-:Y:S05]  /*7f10*/  BSYNC B1 ;  /* 0x0000000000017941 */ /* 0x000fea0003800000 */
.L_x_263:
        /* <DEDUP_REMOVED lines=9> */
.L_x_266:
[----:B------:R-:W-:Y:S05]  /*7fb0*/  BSYNC B1 ;  /* 0x0000000000017941 */ /* 0x000fea0003800000 */
.L_x_265:
        /* <DEDUP_REMOVED lines=9> */
.L_x_268:
[----:B------:R-:W-:Y:S05]  /*8050*/  BSYNC B1 ;  /* 0x0000000000017941 */ /* 0x000fea0003800000 */
.L_x_267:
        /* <DEDUP_REMOVED lines=9> */
.L_x_270:
[----:B------:R-:W-:Y:S05]  /*80f0*/  BSYNC B1 ;  /* 0x0000000000017941 */ /* 0x000fea0003800000 */
.L_x_269:
        /* <DEDUP_REMOVED lines=9> */
.L_x_272:
[----:B------:R-:W-:Y:S05]  /*8190*/  BSYNC B1 ;  /* 0x0000000000017941 */ /* 0x000fea0003800000 */
.L_x_271:
        /* <DEDUP_REMOVED lines=9> */
.L_x_274:
[----:B------:R-:W-:Y:S05]  /*8230*/  BSYNC B1 ;  /* 0x0000000000017941 */ /* 0x000fea0003800000 */
.L_x_273:
        /* <DEDUP_REMOVED lines=9> */
.L_x_276:
[----:B------:R-:W-:Y:S05]  /*82d0*/  BSYNC B1 ;  /* 0x0000000000017941 */ /* 0x000fea0003800000 */
.L_x_275:
        /* <DEDUP_REMOVED lines=9> */
.L_x_278:
[----:B------:R-:W-:Y:S05]  /*8370*/  BSYNC B1 ;  /* 0x0000000000017941 */ /* 0x000fea0003800000 */
.L_x_277:
        /* <DEDUP_REMOVED lines=9> */
.L_x_280:
[----:B------:R-:W-:Y:S05]  /*8410*/  BSYNC B1 ;  /* 0x0000000000017941 */ /* 0x000fea0003800000 */
.L_x_279:
        /* <DEDUP_REMOVED lines=10> */
.L_x_282:
[----:B------:R-:W-:Y:S05]  /*84c0*/  BSYNC B1 ;  /* 0x0000000000017941 */ /* 0x000fea0003800000 */
.L_x_281:
        /* <DEDUP_REMOVED lines=10> */
.L_x_284:
[----:B------:R-:W-:Y:S05]  /*8570*/  BSYNC B1 ;  /* 0x0000000000017941 */ /* 0x000fea0003800000 */
.L_x_283:
        /* <DEDUP_REMOVED lines=9> */
.L_x_286:
[----:B------:R-:W-:Y:S05]  /*8610*/  BSYNC B1 ;  /* 0x0000000000017941 */ /* 0x000fea0003800000 */
.L_x_285:
        /* <DEDUP_REMOVED lines=9> */
.L_x_288:
[----:B------:R-:W-:Y:S05]  /*86b0*/  BSYNC B1 ;  /* 0x0000000000017941 */ /* 0x000fea0003800000 */
.L_x_287:
        /* <DEDUP_REMOVED lines=10> */
.L_x_290:
[----:B------:R-:W-:Y:S05]  /*8760*/  BSYNC B1 ;  /* 0x0000000000017941 */ /* 0x000fea0003800000 */
.L_x_289:
        /* <DEDUP_REMOVED lines=10> */
.L_x_292:
[----:B------:R-:W-:Y:S05]  /*8810*/  BSYNC B1 ;  /* 0x0000000000017941 */ /* 0x000fea0003800000 */
.L_x_291:
        /* <DEDUP_REMOVED lines=9> */
.L_x_294:
[----:B------:R-:W-:Y:S05]  /*88b0*/  BSYNC B1 ;  /* 0x0000000000017941 */ /* 0x000fea0003800000 */
.L_x_293:
        /* <DEDUP_REMOVED lines=9> */
.L_x_296:
[----:B------:R-:W-:Y:S05]  /*8950*/  BSYNC B1 ;  /* 0x0000000000017941 */ /* 0x000fea0003800000 */
.L_x_295:
        /* <DEDUP_REMOVED lines=9> */
.L_x_298:
[----:B------:R-:W-:Y:S05]  /*89f0*/  BSYNC B1 ;  /* 0x0000000000017941 */ /* 0x000fea0003800000 */
.L_x_297:
        /* <DEDUP_REMOVED lines=9> */
.L_x_300:
[----:B------:R-:W-:Y:S05]  /*8a90*/  BSYNC B1 ;  /* 0x0000000000017941 */ /* 0x000fea0003800000 */
.L_x_299:
        /* <DEDUP_REMOVED lines=9> */
.L_x_302:
[----:B------:R-:W-:Y:S05]  /*8b30*/  BSYNC B1 ;  /* 0x0000000000017941 */ /* 0x000fea0003800000 */
.L_x_301:
        /* <DEDUP_REMOVED lines=9> */
.L_x_304:
[----:B------:R-:W-:Y:S05]  /*8bd0*/  BSYNC B1 ;  /* 0x0000000000017941 */ /* 0x000fea0003800000 */
.L_x_303:
        /* <DEDUP_REMOVED lines=9> */
.L_x_306:
[----:B------:R-:W-:Y:S05]  /*8c70*/  BSYNC B1 ;  /* 0x0000000000017941 */ /* 0x000fea0003800000 */
.L_x_305:
        /* <DEDUP_REMOVED lines=9> */
.L_x_308:
[----:B------:R-:W-:Y:S05]  /*8d10*/  BSYNC B1 ;  /* 0x0000000000017941 */ /* 0x000fea0003800000 */
.L_x_307:
        /* <DEDUP_REMOVED lines=9> */
.L_x_310:
[----:B------:R-:W-:Y:S05]  /*8db0*/  BSYNC B1 ;  /* 0x0000000000017941 */ /* 0x000fea0003800000 */
.L_x_309:
        /* <DEDUP_REMOVED lines=9> */
.L_x_312:
[----:B------:R-:W-:Y:S05]  /*8e50*/  BSYNC B1 ;  /* 0x0000000000017941 */ /* 0x000fea0003800000 */
.L_x_311:
        /* <DEDUP_REMOVED lines=10> */
.L_x_314:
[----:B------:R-:W-:Y:S05]  /*8f00*/  BSYNC B1 ;  /* 0x0000000000017941 */ /* 0x000fea0003800000 */
.L_x_313:
        /* <DEDUP_REMOVED lines=10> */
.L_x_316:
[----:B------:R-:W-:Y:S05]  /*8fb0*/  BSYNC B1 ;  /* 0x0000000000017941 */ /* 0x000fea0003800000 */
.L_x_315:
        /* <DEDUP_REMOVED lines=9> */
.L_x_318:
[----:B------:R-:W-:Y:S05]  /*9050*/  BSYNC B1 ;  /* 0x0000000000017941 */ /* 0x000fea0003800000 */
.L_x_317:
        /* <DEDUP_REMOVED lines=9> */
.L_x_320:
[----:B------:R-:W-:Y:S05]  /*90f0*/  BSYNC B1 ;  /* 0x0000000000017941 */ /* 0x000fea0003800000 */
.L_x_319:
        /* <DEDUP_REMOVED lines=10> */
.L_x_322:
[----:B------:R-:W-:Y:S05]  /*91a0*/  BSYNC B1 ;  /* 0x0000000000017941 */ /* 0x000fea0003800000 */
.L_x_321:
        /* <DEDUP_REMOVED lines=10> */
.L_x_324:
[----:B------:R-:W-:Y:S05]  /*9250*/  BSYNC B1 ;  /* 0x0000000000017941 */ /* 0x000fea0003800000 */
.L_x_323:
        /* <DEDUP_REMOVED lines=9> */
.L_x_326:
[----:B------:R-:W-:Y:S05]  /*92f0*/  BSYNC B1 ;  /* 0x0000000000017941 */ /* 0x000fea0003800000 */
.L_x_325:
        /* <DEDUP_REMOVED lines=9> */
.L_x_328:
[----:B------:R-:W-:Y:S05]  /*9390*/  BSYNC B1 ;  /* 0x0000000000017941 */ /* 0x000fea0003800000 */
.L_x_327:
        /* <DEDUP_REMOVED lines=9> */
.L_x_330:
[----:B------:R-:W-:Y:S05]  /*9430*/  BSYNC B1 ;  /* 0x0000000000017941 */ /* 0x000fea0003800000 */
.L_x_329:
        /* <DEDUP_REMOVED lines=9> */
.L_x_332:
[----:B------:R-:W-:Y:S05]  /*94d0*/  BSYNC B1 ;  /* 0x0000000000017941 */ /* 0x000fea0003800000 */
.L_x_331:
        /* <DEDUP_REMOVED lines=9> */
.L_x_334:
[----:B------:R-:W-:Y:S05]  /*9570*/  BSYNC B1 ;  /* 0x0000000000017941 */ /* 0x000fea0003800000 */
.L_x_333:
        /* <DEDUP_REMOVED lines=9> */
.L_x_336:
[----:B------:R-:W-:Y:S05]  /*9610*/  BSYNC B1 ;  /* 0x0000000000017941 */ /* 0x000fea0003800000 */
.L_x_335:
        /* <DEDUP_REMOVED lines=9> */
.L_x_338:
[----:B------:R-:W-:Y:S05]  /*96b0*/  BSYNC B1 ;  /* 0x0000000000017941 */ /* 0x000fea0003800000 */
.L_x_337:
        /* <DEDUP_REMOVED lines=9> */
.L_x_340:
[----:B------:R-:W-:Y:S05]  /*9750*/  BSYNC B1 ;  /* 0x0000000000017941 */ /* 0x000fea0003800000 */
.L_x_339:
        /* <DEDUP_REMOVED lines=9> */
.L_x_342:
[----:B------:R-:W-:Y:S05]  /*97f0*/  BSYNC B1 ;  /* 0x0000000000017941 */ /* 0x000fea0003800000 */
.L_x_341:
        /* <DEDUP_REMOVED lines=9> */
.L_x_344:
[----:B------:R-:W-:Y:S05]  /*9890*/  BSYNC B1 ;  /* 0x0000000000017941 */ /* 0x000fea0003800000 */
.L_x_343:
        /* <DEDUP_REMOVED lines=10> */
.L_x_346:
[----:B------:R-:W-:Y:S05]  /*9940*/  BSYNC B1 ;  /* 0x0000000000017941 */ /* 0x000fea0003800000 */
.L_x_345:
        /* <DEDUP_REMOVED lines=10> */
.L_x_348:
[----:B------:R-:W-:Y:S05]  /*99f0*/  BSYNC B1 ;  /* 0x0000000000017941 */ /* 0x000fea0003800000 */
.L_x_347:
        /* <DEDUP_REMOVED lines=9> */
.L_x_350:
[----:B------:R-:W-:Y:S05]  /*9a90*/  BSYNC B1 ;  /* 0x0000000000017941 */ /* 0x000fea0003800000 */
.L_x_349:
        /* <DEDUP_REMOVED lines=9> */
.L_x_352:
[----:B------:R-:W-:Y:S05]  /*9b30*/  BSYNC B1 ;  /* 0x0000000000017941 */ /* 0x000fea0003800000 */
.L_x_351:
        /* <DEDUP_REMOVED lines=10> */
.L_x_354:
[----:B------:R-:W-:Y:S05]  /*9be0*/  BSYNC B1 ;  /* 0x0000000000017941 */ /* 0x000fea0003800000 */
.L_x_353:
        /* <DEDUP_REMOVED lines=10> */
.L_x_356:
[----:B------:R-:W-:Y:S05]  /*9c90*/  BSYNC B1 ;  /* 0x0000000000017941 */ /* 0x000fea0003800000 */
.L_x_355:
        /* <DEDUP_REMOVED lines=9> */
.L_x_358:
[----:B------:R-:W-:Y:S05]  /*9d30*/  BSYNC B1 ;  /* 0x0000000000017941 */ /* 0x000fea0003800000 */
.L_x_357:
        /* <DEDUP_REMOVED lines=9> */
.L_x_360:
[----:B------:R-:W-:Y:S05]  /*9dd0*/  BSYNC B1 ;  /* 0x0000000000017941 */ /* 0x000fea0003800000 */
.L_x_359:
        /* <DEDUP_REMOVED lines=9> */
.L_x_362:
[----:B------:R-:W-:Y:S05]  /*9e70*/  BSYNC B1 ;  /* 0x0000000000017941 */ /* 0x000fea0003800000 */
.L_x_361:
        /* <DEDUP_REMOVED lines=9> */
.L_x_364:
[----:B------:R-:W-:Y:S05]  /*9f10*/  BSYNC B1 ;  /* 0x0000000000017941 */ /* 0x000fea0003800000 */
.L_x_363:
        /* <DEDUP_REMOVED lines=9> */
.L_x_366:
[----:B------:R-:W-:Y:S05]  /*9fb0*/  BSYNC B1 ;  /* 0x0000000000017941 */ /* 0x000fea0003800000 */
.L_x_365:
        /* <DEDUP_REMOVED lines=9> */
.L_x_368:
[----:B------:R-:W-:Y:S05]  /*a050*/  BSYNC B1 ;  /* 0x0000000000017941 */ /* 0x000fea0003800000 */
.L_x_367:
        /* <DEDUP_REMOVED lines=9> */
.L_x_370:
[----:B------:R-:W-:Y:S05]  /*a0f0*/  BSYNC B1 ;  /* 0x0000000000017941 */ /* 0x000fea0003800000 */
.L_x_369:
        /* <DEDUP_REMOVED lines=9> */
.L_x_372:
[----:B------:R-:W-:Y:S05]  /*a190*/  BSYNC B1 ;  /* 0x0000000000017941 */ /* 0x000fea0003800000 */
.L_x_371:
        /* <DEDUP_REMOVED lines=9> */
.L_x_374:
[----:B------:R-:W-:Y:S05]  /*a230*/  BSYNC B1 ;  /* 0x0000000000017941 */ /* 0x000fea0003800000 */
.L_x_373:
        /* <DEDUP_REMOVED lines=9> */
.L_x_376:
[----:B------:R-:W-:Y:S05]  /*a2d0*/  BSYNC B1 ;  /* 0x0000000000017941 */ /* 0x000fea0003800000 */
.L_x_375:
[----:B------:R-:W-:Y:S05]  /*a2e0*/  @!P0 BRA `(.L_x_377) ;  /* 0x0000003000088947 */ /* 0x000fea0003800000 */
[----:B-----5:R-:W-:-:S05]  /*a2f0*/  HADD2.F32 R10, -RZ, R10.H0_H0 ;  /* 0x2000000aff0a7230 */ /* 0x020fca0000004100 */
[----:B------:R-:W-:-:S04]  /*a300*/  FMUL R10, R10, R23 ;  /* 0x000000170a0a7220 */ /* 0x000fc80000400000 */
[----:B------:R-:W-:-:S05]  /*a310*/  FFMA R10, R31, R200, R10 ;  /* 0x000000c81f0a7223 */ /* 0x000fca000000000a */
[----:B------:R-:W-:-:S05]  /*a320*/  F2FP.F16.F32.PACK_AB R10, RZ, R10 ;  /* 0x0000000aff0a723e */ /* 0x000fca00000000ff */
[----:B------:R0:W-:Y:S01]  /*a330*/  STG.E.U16 desc[UR54][R6.64+0x152], R10 ;  /* 0x0001520a06007986 */ /* 0x0001e2000c101536 */
[----:B------:R-:W-:Y:S05]  /*a340*/  BRA `(.L_x_377) ;  /* 0x0000002c00f07947 */ /* 0x000fea0003800000 */
.L_x_30:
[----:B------:R-:W-:Y:S01]  /*a350*/  ULDC.64 UR4, c[0x0][0x5c0] ;  /* 0x0001700000047ab9 */ /* 0x000fe20000000a00 */
[-C--:B------:R-:W-:Y:S01]  /*a360*/  FMUL R192, R192, R200.reuse ;  /* 0x000000c8c0c07220 */ /* 0x080fe20000400000 */
[----:B------:R-:W-:Y:S01]  /*a370*/  LEA R4, P2, R12, UR4, 0x1 ;  /* 0x000000040c047c11 */ /* 0x000fe2000f8408ff */
[----:B------:R-:W-:Y:S01]  /*a380*/  IMAD.SHL.U32 R11, R206, 0x10, RZ ;  /* 0x00000010ce0b7824 */ /* 0x000fe200078e00ff */
[----:B------:R-:W-:Y:S01]  /*a390*/  ISETP.GT.AND P3, PT, R3, 0x1, PT ;  /* 0x000000010300780c */ /* 0x000fe20003f64270 */
[----:B------:R-:W-:Y:S01]  /*a3a0*/  FMUL R193, R193, R200 ;  /* 0x000000c8c1c17220 */ /* 0x000fe20000400000 */
[----:B------:R-:W-:Y:S01]  /*a3b0*/  F2FP.F16.F32.PACK_AB R192, RZ, R192 ;  /* 0x000000c0ffc0723e */ /* 0x000fe200000000ff */
[-C--:B------:R-:W-:Y:S01]  /*a3c0*/  FMUL R195, R195, R200.reuse ;  /* 0x000000c8c3c37220 */ /* 0x080fe20000400000 */
[----:B------:R-:W-:Y:S01]  /*a3d0*/  LEA.HI.X R5, R12, UR5, R201, 0x1, P2 ;  /* 0x000000050c057c11 */ /* 0x000fe200090f0cc9 */
[-C--:B------:R-:W-:Y:S01]  /*a3e0*/  FMUL R194, R194, R200.reuse ;  /* 0x000000c8c2c27220 */ /* 0x080fe20000400000 */
[----:B------:R-:W-:Y:S01]  /*a3f0*/  ISETP.GT.AND P2, PT, R0, RZ, P3 ;  /* 0x000000ff0000720c */ /* 0x000fe20001f44270 */
[-C--:B------:R-:W-:Y:S01]  /*a400*/  FMUL R197, R197, R200.reuse ;  /* 0x000000c8c5c57220 */ /* 0x080fe20000400000 */
[----:B------:R-:W-:Y:S01]  /*a410*/  SHF.L.U64.HI R9, R206, 0x4, R207 ;  /* 0x00000004ce097819 */ /* 0x000fe200000102cf */
[----:B------:R-:W-:Y:S01]  /*a420*/  @P1 STG.E.U16 desc[UR54][R4.64], R192 ;  /* 0x000000c004001986 */ /* 0x000fe2000c101536 */
[----:B------:R-:W-:Y:S01]  /*a430*/  ISETP.GT.AND P1, PT, R0, 0x8, P3 ;  /* 0x000000080000780c */ /* 0x000fe20001f24270 */
[----:B------:R-:W-:Y:S01]  /*a440*/  FMUL R196, R196, R200 ;  /* 0x000000c8c4c47220 */ /* 0x000fe20000400000 */
[----:B------:R-:W-:Y:S01]  /*a450*/  IADD3 R6, P4, R11, R4, RZ ;  /* 0x000000040b067210 */ /* 0x000fe20007f9e0ff */
[-C--:B------:R-:W-:Y:S01]  /*a460*/  FMUL R199, R199, R200.reuse ;  /* 0x000000c8c7c77220 */ /* 0x080fe20000400000 */
[----:B------:R-:W-:Y:S01]  /*a470*/  ISETP.GT.AND P5, PT, R0, 0x8, P0 ;  /* 0x000000080000780c */ /* 0x000fe200007a4270 */
[-C--:B------:R-:W-:Y:S01]  /*a480*/  FMUL R198, R198, R200.reuse ;  /* 0x000000c8c6c67220 */ /* 0x080fe20000400000 */
[----:B------:R-:W-:Y:S01]  /*a490*/  F2FP.F16.F32.PACK_AB R193, RZ, R193 ;  /* 0x000000c1ffc1723e */ /* 0x000fe200000000ff */
[----:B------:R-:W-:Y:S01]  /*a4a0*/  IMAD.X R7, R9, 0x1, R5, P4 ;  /* 0x0000000109077824 */ /* 0x000fe200020e0605 */
[----:B------:R-:W-:Y:S01]  /*a4b0*/  F2FP.F16.F32.PACK_AB R195, RZ, R195 ;  /* 0x000000c3ffc3723e */ /* 0x000fe200000000ff */
[----:B------:R-:W-:Y:S01]  /*a4c0*/  FMUL R184, R184, R200 ;  /* 0x000000c8b8b87220 */ /* 0x000fe20000400000 */
[----:B------:R-:W-:Y:S01]  /*a4d0*/  F2FP.F16.F32.PACK_AB R194, RZ, R194 ;  /* 0x000000c2ffc2723e */ /* 0x000fe200000000ff */
[----:B------:R-:W-:Y:S01]  /*a4e0*/  @P2 STG.E.U16 desc[UR54][R4.64+0x2], R193 ;  /* 0x000002c104002986 */ /* 0x000fe2000c101536 */
[----:B------:R-:W-:Y:S01]  /*a4f0*/  ISETP.GT.AND P2, PT, R3, 0x8, PT ;  /* 0x000000080300780c */ /* 0x000fe20003f44270 */
[----:B------:R-:W-:Y:S01]  /*a500*/  FMUL R185, R185, R200 ;  /* 0x000000c8b9b97220 */ /* 0x000fe20000400000 */
[----:B------:R-:W-:Y:S01]  /*a510*/  F2FP.F16.F32.PACK_AB R197, RZ, R197 ;  /* 0x000000c5ffc5723e */ /* 0x000fe200000000ff */
[----:B------:R-:W-:Y:S01]  /*a520*/  @P1 STG.E.U16 desc[UR54][R6.64+0x2], R195 ;  /* 0x000002c306001986 */ /* 0x000fe2000c101536 */
[----:B------:R-:W-:Y:S01]  /*a530*/  ISETP.GT.AND P1, PT, R3, 0x9, PT ;  /* 0x000000090300780c */ /* 0x000fe20003f24270 */
[----:B------:R-:W-:Y:S01]  /*a540*/  IMAD R207, R207, 0xf0, RZ ;  /* 0x000000f0cfcf7824 */ /* 0x000fe200078e02ff */
[----:B------:R-:W-:Y:S01]  /*a550*/  F2FP.F16.F32.PACK_AB R196, RZ, R196 ;  /* 0x000000c4ffc4723e */ /* 0x000fe200000000ff */
[----:B------:R-:W-:Y:S01]  /*a560*/  @P5 STG.E.U16 desc[UR54][R6.64], R194 ;  /* 0x000000c206005986 */ /* 0x000fe2000c101536 */
[----:B------:R-:W-:Y:S01]  /*a570*/  ISETP.GT.AND P4, PT, R0, RZ, P1 ;  /* 0x000000ff0000720c */ /* 0x000fe20000f84270 */
[----:B------:R-:W-:Y:S01]  /*a580*/  IMAD.WIDE.U32 R14, R206, 0xf0, R6 ;  /* 0x000000f0ce0e7825 */ /* 0x000fe200078e0006 */
[----:B------:R-:W-:-:S03]  /*a590*/  ISETP.GT.AND P5, PT, R0, RZ, P2 ;  /* 0x000000ff0000720c */ /* 0x000fc600017a4270 */
[----:B------:R-:W-:Y:S01]  /*a5a0*/  FMUL R186, R186, R200 ;  /* 0x000000c8baba7220 */ /* 0x000fe20000400000 */
[----:B------:R-:W-:Y:S01]  /*a5b0*/  F2FP.F16.F32.PACK_AB R199, RZ, R199 ;  /* 0x000000c7ffc7723e */ /* 0x000fe200000000ff */
[----:B------:R-:W-:Y:S01]  /*a5c0*/  IMAD.IADD R15, R207, 0x1, R15 ;  /* 0x00000001cf0f7824 */ /* 0x000fe200078e020f */
[----:B------:R-:W-:Y:S01]  /*a5d0*/  F2FP.F16.F32.PACK_AB R198, RZ, R198 ;  /* 0x000000c6ffc6723e */ /* 0x000fe200000000ff */
[----:B------:R-:W-:Y:S01]  /*a5e0*/  FMUL R187, R187, R200 ;  /* 0x000000c8bbbb7220 */ /* 0x000fe20000400000 */
[----:B------:R-:W-:Y:S01]  /*a5f0*/  F2FP.F16.F32.PACK_AB R184, RZ, R184 ;  /* 0x000000b8ffb8723e */ /* 0x000fe200000000ff */
[-C--:B------:R-:W-:Y:S01]  /*a600*/  FMUL R188, R188, R200.reuse ;  /* 0x000000c8bcbc7220 */ /* 0x080fe20000400000 */
[----:B------:R-:W-:Y:S01]  /*a610*/  F2FP.F16.F32.PACK_AB R185, RZ, R185 ;  /* 0x000000b9ffb9723e */ /* 0x000fe200000000ff */
[----:B------:R-:W-:Y:S01]  /*a620*/  FMUL R189, R189, R200 ;  /* 0x000000c8bdbd7220 */ /* 0x000fe20000400000 */
[----:B------:R-:W-:Y:S01]  /*a630*/  F2FP.F16.F32.PACK_AB R186, RZ, R186 ;  /* 0x000000baffba723e */ /* 0x000fe200000000ff */
[----:B------:R-:W-:Y:S01]  /*a640*/  @P4 STG.E.U16 desc[UR54][R4.64+0x12], R197 ;  /* 0x000012c504004986 */ /* 0x000fe2000c101536 */
[----:B------:R-:W-:Y:S01]  /*a650*/  ISETP.GT.AND P4, PT, R0, 0x8, P1 ;  /* 0x000000080000780c */ /* 0x000fe20000f84270 */
[-C--:B------:R-:W-:Y:S01]  /*a660*/  FMUL R190, R190, R200.reuse ;  /* 0x000000c8bebe7220 */ /* 0x080fe20000400000 */
[----:B------:R-:W-:Y:S01]  /*a670*/  F2FP.F16.F32.PACK_AB R187, RZ, R187 ;  /* 0x000000bbffbb723e */ /* 0x000fe200000000ff */
[----:B------:R-:W-:Y:S01]  /*a680*/  @P5 STG.E.U16 desc[UR54][R4.64+0x10], R196 ;  /* 0x000010c404005986 */ /* 0x000fe2000c101536 */
[----:B------:R-:W-:Y:S01]  /*a690*/  ISETP.GT.AND P5, PT, R0, 0x8, P2 ;  /* 0x000000080000780c */ /* 0x000fe200017a4270 */
[----:B------:R-:W-:Y:S01]  /*a6a0*/  FMUL R191, R191, R200 ;  /* 0x000000c8bfbf7220 */ /* 0x000fe20000400000 */
[----:B------:R-:W-:Y:S01]  /*a6b0*/  F2FP.F16.F32.PACK_AB R188, RZ, R188 ;  /* 0x000000bcffbc723e */ /* 0x000fe200000000ff */
[-C--:B------:R-:W-:Y:S01]  /*a6c0*/  FMUL R177, R177, R200.reuse ;  /* 0x000000c8b1b17220 */ /* 0x080fe20000400000 */
[----:B------:R-:W-:Y:S01]  /*a6d0*/  F2FP.F16.F32.PACK_AB R189, RZ, R189 ;  /* 0x000000bdffbd723e */ /* 0x000fe200000000ff */
[----:B------:R-:W-:Y:S01]  /*a6e0*/  FMUL R176, R176, R200 ;  /* 0x000000c8b0b07220 */ /* 0x000fe20000400000 */
[----:B------:R-:W-:Y:S01]  /*a6f0*/  F2FP.F16.F32.PACK_AB R190, RZ, R190 ;  /* 0x000000beffbe723e */ /* 0x000fe200000000ff */
[-C--:B------:R-:W-:Y:S01]  /*a700*/  FMUL R178, R178, R200.reuse ;  /* 0x000000c8b2b27220 */ /* 0x080fe20000400000 */
[----:B------:R-:W-:Y:S01]  /*a710*/  F2FP.F16.F32.PACK_AB R191, RZ, R191 ;  /* 0x000000bfffbf723e */ /* 0x000fe200000000ff */
[----:B------:R-:W-:Y:S01]  /*a720*/  @P4 STG.E.U16 desc[UR54][R6.64+0x12], R199 ;  /* 0x000012c706004986 */ /* 0x000fe2000c101536 */
[C---:B------:R-:W-:Y:S01]  /*a730*/  ISETP.GT.AND P4, PT, R0.reuse, 0x80, P0 ;  /* 0x000000800000780c */ /* 0x040fe20000784270 */
[-C--:B------:R-:W-:Y:S01]  /*a740*/  FMUL R179, R179, R200.reuse ;  /* 0x000000c8b3b37220 */ /* 0x080fe20000400000 */
[C---:B------:R-:W-:Y:S01]  /*a750*/  ISETP.GT.AND P0, PT, R0.reuse, 0x88, P0 ;  /* 0x000000880000780c */ /* 0x040fe20000704270 */
[----:B------:R-:W-:Y:S01]  /*a760*/  @P5 STG.E.U16 desc[UR54][R6.64+0x10], R198 ;  /* 0x000010c606005986 */ /* 0x000fe2000c101536 */
[----:B------:R-:W-:Y:S01]  /*a770*/  ISETP.GT.AND P5, PT, R0, 0x80, P3 ;  /* 0x000000800000780c */ /* 0x000fe20001fa4270 */
[-C--:B------:R-:W-:Y:S01]  /*a780*/  FMUL R180, R180, R200.reuse ;  /* 0x000000c8b4b47220 */ /* 0x080fe20000400000 */
[----:B------:R-:W-:Y:S01]  /*a790*/  ISETP.GT.AND P3, PT, R0, 0x88, P3 ;  /* 0x000000880000780c */ /* 0x000fe20001f64270 */
[-C--:B------:R-:W-:Y:S01]  /*a7a0*/  FMUL R181, R181, R200.reuse ;  /* 0x000000c8b5b57220 */ /* 0x080fe20000400000 */
[----:B------:R-:W-:Y:S01]  /*a7b0*/  F2FP.F16.F32.PACK_AB R177, RZ, R177 ;  /* 0x000000b1ffb1723e */ /* 0x000fe200000000ff */
[----:B------:R-:W-:Y:S01]  /*a7c0*/  FMUL R182, R182, R200 ;  /* 0x000000c8b6b67220 */ /* 0x000fe20000400000 */
[----:B------:R-:W-:Y:S01]  /*a7d0*/  F2FP.F16.F32.PACK_AB R176, RZ, R176 ;  /* 0x000000b0ffb0723e */ /* 0x000fe200000000ff */
[----:B------:R-:W-:Y:S01]  /*a7e0*/  FMUL R183, R183, R200 ;  /* 0x000000c8b7b77220 */ /* 0x000fe20000400000 */
[----:B------:R-:W-:Y:S01]  /*a7f0*/  F2FP.F16.F32.PACK_AB R178, RZ, R178 ;  /* 0x000000b2ffb2723e */ /* 0x000fe200000000ff */
[----:B------:R-:W-:Y:S01]  /*a800*/  @P4 STG.E.U16 desc[UR54][R14.64], R184 ;  /* 0x000000b80e004986 */ /* 0x000fe2000c101536 */
[----:B------:R-:W-:Y:S01]  /*a810*/  IADD3 R12, P4, R11, R14, RZ ;  /* 0x0000000e0b0c7210 */ /* 0x000fe20007f9e0ff */
[-C--:B------:R-:W-:Y:S01]  /*a820*/  FMUL R168, R168, R200.reuse ;  /* 0x000000c8a8a87220 */ /* 0x080fe20000400000 */
[----:B------:R-:W-:Y:S01]  /*a830*/  F2FP.F16.F32.PACK_AB R179, RZ, R179 ;  /* 0x000000b3ffb3723e */ /* 0x000fe200000000ff */
[----:B------:R-:W-:Y:S01]  /*a840*/  @P5 STG.E.U16 desc[UR54][R14.64+0x2], R185 ;  /* 0x000002b90e005986 */ /* 0x000fe2000c101536 */
[C---:B------:R-:W-:Y:S01]  /*a850*/  ISETP.GT.AND P5, PT, R0.reuse, 0x80, P2 ;  /* 0x000000800000780c */ /* 0x040fe200017a4270 */
[--C-:B------:R-:W-:Y:S01]  /*a860*/  IMAD.X R13, R9, 0x1, R15.reuse, P4 ;  /* 0x00000001090d7824 */ /* 0x100fe200020e060f */
[C---:B------:R-:W-:Y:S01]  /*a870*/  ISETP.GT.AND P4, PT, R0.reuse, 0x80, P1 ;  /* 0x000000800000780c */ /* 0x040fe20000f84270 */
[-C--:B------:R-:W-:Y:S01]  /*a880*/  FMUL R169, R169, R200.reuse ;  /* 0x000000c8a9a97220 */ /* 0x080fe20000400000 */
[----:B------:R-:W-:Y:S01]  /*a890*/  ISETP.GT.AND P1, PT, R0, 0x88, P1 ;  /* 0x000000880000780c */ /* 0x000fe20000f24270 */
[-C--:B------:R-:W-:Y:S01]  /*a8a0*/  FMUL R170, R170, R200.reuse ;  /* 0x000000c8aaaa7220 */ /* 0x080fe20000400000 */
[----:B------:R-:W-:Y:S01]  /*a8b0*/  @P0 STG.E.U16 desc[UR54][R12.64], R186 ;  /* 0x000000ba0c000986 */ /* 0x000fe2000c101536 */
[----:B------:R-:W-:Y:S01]  /*a8c0*/  ISETP.GT.AND P0, PT, R3, 0x11, PT ;  /* 0x000000110300780c */ /* 0x000fe20003f04270 */
[----:B------:R-:W-:Y:S01]  /*a8d0*/  FMUL R171, R171, R200 ;  /* 0x000000c8abab7220 */ /* 0x000fe20000400000 */
[----:B------:R-:W-:Y:S01]  /*a8e0*/  F2FP.F16.F32.PACK_AB R180, RZ, R180 ;  /* 0x000000b4ffb4723e */ /* 0x000fe200000000ff */
[----:B------:R-:W-:Y:S01]  /*a8f0*/  @P3 STG.E.U16 desc[UR54][R12.64+0x2], R187 ;  /* 0x000002bb0c003986 */ /* 0x000fe2000c101536 */
[----:B------:R-:W-:Y:S01]  /*a900*/  ISETP.GT.AND P3, PT, R0, 0x88, P2 ;  /* 0x000000880000780c */ /* 0x000fe20001764270 */
[-C--:B------:R-:W-:Y:S01]  /*a910*/  FMUL R172, R172, R200.reuse ;  /* 0x000000c8acac7220 */ /* 0x080fe20000400000 */
[----:B------:R-:W-:Y:S01]  /*a920*/  @P5 IMAD.MOV.U32 R20, RZ, RZ, R14 ;  /* 0x000000ffff145224 */ /* 0x000fe200078e000e */
[----:B------:R-:W-:Y:S01]  /*a930*/  ISETP.GT.AND P2, PT, R3, 0x10, PT ;  /* 0x000000100300780c */ /* 0x000fe20003f44270 */
[----:B------:R-:W-:Y:S01]  /*a940*/  @P5 IMAD.MOV.U32 R21, RZ, RZ, R15 ;  /* 0x000000ffff155224 */ /* 0x000fe200078e000f */
[----:B------:R-:W-:Y:S01]  /*a950*/  F2FP.F16.F32.PACK_AB R181, RZ, R181 ;  /* 0x000000b5ffb5723e */ /* 0x000fe200000000ff */
[----:B------:R-:W-:Y:S01]  /*a960*/  FMUL R173, R173, R200 ;  /* 0x000000c8adad7220 */ /* 0x000fe20000400000 */
[----:B------:R-:W-:Y:S01]  /*a970*/  F2FP.F16.F32.PACK_AB R182, RZ, R182 ;  /* 0x000000b6ffb6723e */ /* 0x000fe200000000ff */
[-C--:B------:R-:W-:Y:S01]  /*a980*/  FMUL R175, R175, R200.reuse ;  /* 0x000000c8afaf7220 */ /* 0x080fe20000400000 */
[----:B------:R-:W-:Y:S01]  /*a990*/  @P5 STG.E.U16 desc[UR54][R20.64+0x10], R188 ;  /* 0x000010bc14005986 */ /* 0x000fe2000c101536 */
[----:B------:R-:W-:Y:S01]  /*a9a0*/  ISETP.GT.AND P5, PT, R0, RZ, P0 ;  /* 0x000000ff0000720c */ /* 0x000fe200007a4270 */
[-C--:B------:R-:W-:Y:S01]  /*a9b0*/  FMUL R174, R174, R200.reuse ;  /* 0x000000c8aeae7220 */ /* 0x080fe20000400000 */
[----:B------:R-:W-:Y:S01]  /*a9c0*/  F2FP.F16.F32.PACK_AB R183, RZ, R183 ;  /* 0x000000b7ffb7723e */ /* 0x000fe200000000ff */
[----:B------:R-:W-:Y:S01]  /*a9d0*/  @P4 STG.E.U16 desc[UR54][R14.64+0x12], R189 ;  /* 0x000012bd0e004986 */ /* 0x000fe2000c101536 */
[----:B------:R-:W-:Y:S01]  /*a9e0*/  ISETP.GT.AND P4, PT, R0, RZ, P2 ;  /* 0x000000ff0000720c */ /* 0x000fe20001784270 */
[----:B------:R-:W-:Y:S01]  /*a9f0*/  FMUL R160, R160, R200 ;  /* 0x000000c8a0a07220 */ /* 0x000fe20000400000 */
[----:B------:R-:W-:Y:S01]  /*aa00*/  F2FP.F16.F32.PACK_AB R168, RZ, R168 ;  /* 0x000000a8ffa8723e */ /* 0x000fe200000000ff */
[----:B------:R-:W-:Y:S01]  /*aa10*/  @P3 STG.E.U16 desc[UR54][R12.64+0x10], R190 ;  /* 0x000010be0c003986 */ /* 0x000fe2000c101536 */
[C---:B------:R-:W-:Y:S01]  /*aa20*/  ISETP.GT.AND P3, PT, R0.reuse, 0x8, P2 ;  /* 0x000000080000780c */ /* 0x040fe20001764270 */
[-C--:B------:R-:W-:Y:S01]  /*aa30*/  FMUL R161, R161, R200.reuse ;  /* 0x000000c8a1a17220 */ /* 0x080fe20000400000 */
[----:B------:R-:W-:Y:S01]  /*aa40*/  F2FP.F16.F32.PACK_AB R169, RZ, R169 ;  /* 0x000000a9ffa9723e */ /* 0x000fe200000000ff */
[----:B------:R0:W-:Y:S01]  /*aa50*/  @P1 STG.E.U16 desc[UR54][R12.64+0x12], R191 ;  /* 0x000012bf0c001986 */ /* 0x0001e2000c101536 */
[----:B------:R-:W-:Y:S01]  /*aa60*/  ISETP.GT.AND P1, PT, R3, 0x18, PT ;  /* 0x000000180300780c */ /* 0x000fe20003f24270 */
[----:B------:R-:W-:Y:S01]  /*aa70*/  FMUL R163, R163, R200 ;  /* 0x000000c8a3a37220 */ /* 0x000fe20000400000 */
[----:B------:R-:W-:Y:S01]  /*aa80*/  F2FP.F16.F32.PACK_AB R170, RZ, R170 ;  /* 0x000000aaffaa723e */ /* 0x000fe200000000ff */
[----:B------:R1:W-:Y:S01]  /*aa90*/  @P5 STG.E.U16 desc[UR54][R4.64+0x22], R177 ;  /* 0x000022b104005986 */ /* 0x0003e2000c101536 */
[----:B------:R-:W-:Y:S01]  /*aaa0*/  ISETP.GT.AND P5, PT, R0, 0x8, P0 ;  /* 0x000000080000780c */ /* 0x000fe200007a4270 */
[-C--:B------:R-:W-:Y:S01]  /*aab0*/  FMUL R162, R162, R200.reuse ;  /* 0x000000c8a2a27220 */ /* 0x080fe20000400000 */
[----:B------:R-:W-:Y:S01]  /*aac0*/  F2FP.F16.F32.PACK_AB R171, RZ, R171 ;  /* 0x000000abffab723e */ /* 0x000fe200000000ff */
[----:B------:R1:W-:Y:S01]  /*aad0*/  @P4 STG.E.U16 desc[UR54][R4.64+0x20], R176 ;  /* 0x000020b004004986 */ /* 0x0003e2000c101536 */
[----:B------:R-:W-:Y:S01]  /*aae0*/  ISETP.GT.AND P4, PT, R0, RZ, P1 ;  /* 0x000000ff0000720c */ /* 0x000fe20000f84270 */
[----:B------:R-:W-:Y:S01]  /*aaf0*/  FMUL R164, R164, R200 ;  /* 0x000000c8a4a47220 */ /* 0x000fe20000400000 */
[----:B------:R-:W-:Y:S01]  /*ab00*/  F2FP.F16.F32.PACK_AB R172, RZ, R172 ;  /* 0x000000acffac723e */ /* 0x000fe200000000ff */
[----:B------:R1:W-:Y:S01]  /*ab10*/  @P3 STG.E.U16 desc[UR54][R6.64+0x20], R178 ;  /* 0x000020b206003986 */ /* 0x0003e2000c101536 */
[----:B------:R-:W-:Y:S01]  /*ab20*/  ISETP.GT.AND P3, PT, R3, 0x19, PT ;  /* 0x000000190300780c */ /* 0x000fe20003f64270 */
[----:B0-----:R-:W-:Y:S01]  /*ab30*/  IMAD.WIDE.U32 R12, R206, 0xf0, R6 ;  /* 0x000000f0ce0c7825 */ /* 0x001fe200078e0006 */
[----:B------:R-:W-:-:S03]  /*ab40*/  F2FP.F16.F32.PACK_AB R173, RZ, R173 ;  /* 0x000000adffad723e */ /* 0x000fc600000000ff */
[----:B------:R-:W-:Y:S01]  /*ab50*/  FMUL R165, R165, R200 ;  /* 0x000000c8a5a57220 */ /* 0x000fe20000400000 */
[----:B------:R-:W-:Y:S01]  /*ab60*/  F2FP.F16.F32.PACK_AB R175, RZ, R175 ;  /* 0x000000afffaf723e */ /* 0x000fe200000000ff */
[----:B------:R1:W-:Y:S01]  /*ab70*/  @P5 STG.E.U16 desc[UR54][R6.64+0x22], R179 ;  /* 0x000022b306005986 */ /* 0x0003e2000c101536 */
[C---:B------:R-:W-:Y:S01]  /*ab80*/  ISETP.GT.AND P5, PT, R0.reuse, RZ, P3 ;  /* 0x000000ff0000720c */ /* 0x040fe20001fa4270 */
[----:B------:R-:W-:Y:S01]  /*ab90*/  IMAD.IADD R13, R207, 0x1, R13 ;  /* 0x00000001cf0d7824 */ /* 0x000fe200078e020d */
[----:B------:R-:W-:Y:S01]  /*aba0*/  F2FP.F16.F32.PACK_AB R174, RZ, R174 ;  /* 0x000000aeffae723e */ /* 0x000fe200000000ff */
[----:B------:R1:W-:Y:S01]  /*abb0*/  @P4 STG.E.U16 desc[UR54][R4.64+0x30], R180 ;  /* 0x000030b404004986 */ /* 0x0003e2000c101536 */
[----:B------:R-:W-:Y:S01]  /*abc0*/  ISETP.GT.AND P4, PT, R0, 0x8, P1 ;  /* 0x000000080000780c */ /* 0x000fe20000f84270 */
[----:B------:R-:W-:Y:S01]  /*abd0*/  FMUL R166, R166, R200 ;  /* 0x000000c8a6a67220 */ /* 0x000fe20000400000 */
[----:B------:R-:W-:Y:S01]  /*abe0*/  F2FP.F16.F32.PACK_AB R160, RZ, R160 ;  /* 0x000000a0ffa0723e */ /* 0x000fe200000000ff */
[-C--:B------:R-:W-:Y:S01]  /*abf0*/  FMUL R167, R167, R200.reuse ;  /* 0x000000c8a7a77220 */ /* 0x080fe20000400000 */
[----:B------:R-:W-:Y:S01]  /*ac00*/  F2FP.F16.F32.PACK_AB R161, RZ, R161 ;  /* 0x000000a1ffa1723e */ /* 0x000fe200000000ff */
[-C--:B------:R-:W-:Y:S01]  /*ac10*/  FMUL R152, R152, R200.reuse ;  /* 0x000000c898987220 */ /* 0x080fe20000400000 */
[----:B------:R-:W-:Y:S01]  /*ac20*/  F2FP.F16.F32.PACK_AB R163, RZ, R163 ;  /* 0x000000a3ffa3723e */ /* 0x000fe200000000ff */
[----:B------:R-:W-:Y:S01]  /*ac30*/  FMUL R153, R153, R200 ;  /* 0x000000c899997220 */ /* 0x000fe20000400000 */
[----:B------:R-:W-:Y:S01]  /*ac40*/  F2FP.F16.F32.PACK_AB R162, RZ, R162 ;  /* 0x000000a2ffa2723e */ /* 0x000fe200000000ff */
[----:B------:R1:W-:Y:S01]  /*ac50*/  @P5 STG.E.U16 desc[UR54][R4.64+0x32], R181 ;  /* 0x000032b504005986 */ /* 0x0003e2000c101536 */
[----:B------:R-:W-:Y:S01]  /*ac60*/  ISETP.GT.AND P5, PT, R0, 0x8, P3 ;  /* 0x000000080000780c */ /* 0x000fe20001fa4270 */
[----:B------:R-:W-:Y:S01]  /*ac70*/  FMUL R154, R154, R200 ;  /* 0x000000c89a9a7220 */ /* 0x000fe20000400000 */
[----:B------:R-:W-:Y:S01]  /*ac80*/  F2FP.F16.F32.PACK_AB R164, RZ, R164 ;  /* 0x000000a4ffa4723e */ /* 0x000fe200000000ff */
[----:B------:R1:W-:Y:S01]  /*ac90*/  @P4 STG.E.U16 desc[UR54][R6.64+0x30], R182 ;  /* 0x000030b606004986 */ /* 0x0003e2000c101536 */
[C---:B------:R-:W-:Y:S01]  /*aca0*/  ISETP.GT.AND P4, PT, R0.reuse, 0x80, P2 ;  /* 0x000000800000780c */ /* 0x040fe20001784270 */
        /* <DEDUP_REMOVED lines=8> */
[----:B------:R1:W-:Y:S01]  /*ad30*/  @P5 STG.E.U16 desc[UR54][R6.64+0x32], R183 ;  /* 0x000032b706005986 */ /* 0x0003e2000c101536 */
[----:B------:R-:W-:Y:S01]  /*ad40*/  IADD3 R8, P5, R11, R12, RZ ;  /* 0x0000000c0b087210 */ /* 0x000fe20007fbe0ff */
[----:B------:R-:W-:Y:S01]  /*ad50*/  FMUL R159, R159, R200 ;  /* 0x000000c89f9f7220 */ /* 0x000fe20000400000 */
[----:B------:R-:W-:Y:S01]  /*ad60*/  F2FP.F16.F32.PACK_AB R152, RZ, R152 ;  /* 0x00000098ff98723e */ /* 0x000fe200000000ff */
[----:B------:R1:W-:Y:S01]  /*ad70*/  @P4 STG.E.U16 desc[UR54][R12.64+0x20], R168 ;  /* 0x000020a80c004986 */ /* 0x0003e2000c101536 */
[C---:B------:R-:W-:Y:S01]  /*ad80*/  ISETP.GT.AND P4, PT, R0.reuse, 0x80, P0 ;  /* 0x000000800000780c */ /* 0x040fe20000784270 */
[----:B------:R-:W-:Y:S01]  /*ad90*/  IMAD.X R9, R9, 0x1, R13, P5 ;  /* 0x0000000109097824 */ /* 0x000fe200028e060d */
[----:B------:R-:W-:Y:S01]  /*ada0*/  ISETP.GT.AND P0, PT, R0, 0x88, P0 ;  /* 0x000000880000780c */ /* 0x000fe20000704270 */
[-C--:B------:R-:W-:Y:S01]  /*adb0*/  FMUL R144, R144, R200.reuse ;  /* 0x000000c890907220 */ /* 0x080fe20000400000 */
[----:B------:R-:W-:Y:S01]  /*adc0*/  F2FP.F16.F32.PACK_AB R153, RZ, R153 ;  /* 0x00000099ff99723e */ /* 0x000fe200000000ff */
        /* <DEDUP_REMOVED lines=9> */
[C---:B------:R-:W-:Y:S01]  /*ae60*/  ISETP.GT.AND P4, PT, R0.reuse, 0x80, P1 ;  /* 0x000000800000780c */ /* 0x040fe20000f84270 */
[-C--:B------:R-:W-:Y:S01]  /*ae70*/  FMUL R149, R149, R200.reuse ;  /* 0x000000c895957220 */ /* 0x080fe20000400000 */
[C---:B------:R-:W-:Y:S01]  /*ae80*/  ISETP.GT.AND P1, PT, R0.reuse, 0x88, P1 ;  /* 0x000000880000780c */ /* 0x040fe20000f24270 */
[----:B------:R1:W-:Y:S01]  /*ae90*/  @P2 STG.E.U16 desc[UR54][R8.64+0x20], R170 ;  /* 0x000020aa08002986 */ /* 0x0003e2000c101536 */
[----:B------:R-:W-:Y:S01]  /*aea0*/  ISETP.GT.AND P2, PT, R0, 0x80, P3 ;  /* 0x000000800000780c */ /* 0x000fe20001f44270 */
[----:B------:R-:W-:Y:S01]  /*aeb0*/  FMUL R150, R150, R200 ;  /* 0x000000c896967220 */ /* 0x000fe20000400000 */
[----:B------:R-:W-:Y:S01]  /*aec0*/  ISETP.GT.AND P3, PT, R0, 0x88, P3 ;  /* 0x000000880000780c */ /* 0x000fe20001f64270 */
[----:B------:R1:W-:Y:S01]  /*aed0*/  @P0 STG.E.U16 desc[UR54][R8.64+0x22], R171 ;  /* 0x000022ab08000986 */ /* 0x0003e2000c101536 */
[----:B------:R-:W-:Y:S01]  /*aee0*/  F2FP.F16.F32.PACK_AB R158, RZ, R158 ;  /* 0x0000009eff9e723e */ /* 0x000fe200000000ff */
[-C--:B------:R-:W-:Y:S01]  /*aef0*/  FMUL R151, R151, R200.reuse ;  /* 0x000000c897977220 */ /* 0x080fe20000400000 */
[----:B------:R-:W-:Y:S01]  /*af00*/  F2FP.F16.F32.PACK_AB R159, RZ, R159 ;  /* 0x0000009fff9f723e */ /* 0x000fe200000000ff */
[----:B------:R-:W-:Y:S01]  /*af10*/  FMUL R136, R136, R200 ;  /* 0x000000c888887220 */ /* 0x000fe20000400000 */
[----:B------:R-:W-:Y:S01]  /*af20*/  F2FP.F16.F32.PACK_AB R144, RZ, R144 ;  /* 0x00000090ff90723e */ /* 0x000fe200000000ff */
[----:B------:R1:W-:Y:S01]  /*af30*/  @P4 STG.E.U16 desc[UR54][R12.64+0x30], R172 ;  /* 0x000030ac0c004986 */ /* 0x0003e2000c101536 */
[----:B------:R-:W-:Y:S01]  /*af40*/  F2FP.F16.F32.PACK_AB R145, RZ, R145 ;  /* 0x00000091ff91723e */ /* 0x000fe200000000ff */
[-C--:B------:R-:W-:Y:S01]  /*af50*/  FMUL R137, R137, R200.reuse ;  /* 0x000000c889897220 */ /* 0x080fe20000400000 */
[----:B------:R-:W-:Y:S01]  /*af60*/  F2FP.F16.F32.PACK_AB R147, RZ, R147 ;  /* 0x00000093ff93723e */ /* 0x000fe200000000ff */
[----:B------:R1:W-:Y:S01]  /*af70*/  @P2 STG.E.U16 desc[UR54][R12.64+0x32], R173 ;  /* 0x000032ad0c002986 */ /* 0x0003e2000c101536 */
[C---:B------:R-:W-:Y:S01]  /*af80*/  ISETP.GT.AND P2, PT, R3.reuse, 0x21, PT ;  /* 0x000000210300780c */ /* 0x040fe20003f44270 */
[----:B------:R-:W-:Y:S01]  /*af90*/  FMUL R138, R138, R200 ;  /* 0x000000c88a8a7220 */ /* 0x000fe20000400000 */
[----:B------:R-:W-:Y:S01]  /*afa0*/  F2FP.F16.F32.PACK_AB R146, RZ, R146 ;  /* 0x00000092ff92723e */ /* 0x000fe200000000ff */
[----:B------:R1:W-:Y:S01]  /*afb0*/  @P3 STG.E.U16 desc[UR54][R8.64+0x32], R175 ;  /* 0x000032af08003986 */ /* 0x0003e2000c101536 */
[----:B------:R-:W-:Y:S01]  /*afc0*/  ISETP.GT.AND P3, PT, R3, 0x20, PT ;  /* 0x000000200300780c */ /* 0x000fe20003f64270 */
[-C--:B------:R-:W-:Y:S01]  /*afd0*/  FMUL R139, R139, R200.reuse ;  /* 0x000000c88b8b7220 */ /* 0x080fe20000400000 */
[C---:B------:R-:W-:Y:S01]  /*afe0*/  ISETP.GT.AND P4, PT, R0.reuse, RZ, P2 ;  /* 0x000000ff0000720c */ /* 0x040fe20001784270 */
[----:B------:R1:W-:Y:S01]  /*aff0*/  @P1 STG.E.U16 desc[UR54][R8.64+0x30], R174 ;  /* 0x000030ae08001986 */ /* 0x0003e2000c101536 */
[C---:B------:R-:W-:Y:S01]  /*b000*/  ISETP.GT.AND P0, PT, R0.reuse, RZ, P3 ;  /* 0x000000ff0000720c */ /* 0x040fe20001f04270 */
[-C--:B------:R-:W-:Y:S01]  /*b010*/  FMUL R141, R141, R200.reuse ;  /* 0x000000c88d8d7220 */ /* 0x080fe20000400000 */
[----:B------:R-:W-:Y:S01]  /*b020*/  ISETP.GT.AND P1, PT, R0, 0x8, P2 ;  /* 0x000000080000780c */ /* 0x000fe20001724270 */
[-C--:B------:R-:W-:Y:S01]  /*b030*/  FMUL R140, R140, R200.reuse ;  /* 0x000000c88c8c7220 */ /* 0x080fe20000400000 */
[----:B------:R-:W-:Y:S01]  /*b040*/  ISETP.GT.AND P5, PT, R0, 0x8, P3 ;  /* 0x000000080000780c */ /* 0x000fe20001fa4270 */
[----:B------:R-:W-:Y:S01]  /*b050*/  FMUL R142, R142, R200 ;  /* 0x000000c88e8e7220 */ /* 0x000fe20000400000 */
[----:B------:R-:W-:Y:S01]  /*b060*/  F2FP.F16.F32.PACK_AB R148, RZ, R148 ;  /* 0x00000094ff94723e */ /* 0x000fe200000000ff */
[-C--:B------:R-:W-:Y:S01]  /*b070*/  FMUL R143, R143, R200.reuse ;  /* 0x000000c88f8f7220 */ /* 0x080fe20000400000 */
[----:B------:R-:W-:Y:S01]  /*b080*/  F2FP.F16.F32.PACK_AB R149, RZ, R149 ;  /* 0x00000095ff95723e */ /* 0x000fe200000000ff */
[----:B------:R-:W-:Y:S01]  /*b090*/  FMUL R128, R128, R200 ;  /* 0x000000c880807220 */ /* 0x000fe20000400000 */
[----:B------:R-:W-:Y:S01]  /*b0a0*/  F2FP.F16.F32.PACK_AB R150, RZ, R150 ;  /* 0x00000096ff96723e */ /* 0x000fe200000000ff */
[----:B------:R1:W-:Y:S01]  /*b0b0*/  @P4 STG.E.U16 desc[UR54][R4.64+0x42], R161 ;  /* 0x000042a104004986 */ /* 0x0003e2000c101536 */
[----:B------:R-:W-:Y:S01]  /*b0c0*/  F2FP.F16.F32.PACK_AB R151, RZ, R151 ;  /* 0x00000097ff97723e */ /* 0x000fe200000000ff */
[----:B------:R-:W-:Y:S01]  /*b0d0*/  FMUL R129, R129, R200 ;  /* 0x000000c881817220 */ /* 0x000fe20000400000 */
[----:B------:R-:W-:Y:S01]  /*b0e0*/  F2FP.F16.F32.PACK_AB R136, RZ, R136 ;  /* 0x00000088ff88723e */ /* 0x000fe200000000ff */
[----:B------:R1:W-:Y:S01]  /*b0f0*/  @P0 STG.E.U16 desc[UR54][R4.64+0x40], R160 ;  /* 0x000040a004000986 */ /* 0x0003e2000c101536 */
[----:B------:R-:W-:Y:S01]  /*b100*/  ISETP.GT.AND P0, PT, R3, 0x28, PT ;  /* 0x000000280300780c */ /* 0x000fe20003f04270 */
[-C--:B------:R-:W-:Y:S01]  /*b110*/  FMUL R131, R131, R200.reuse ;  /* 0x000000c883837220 */ /* 0x080fe20000400000 */
[----:B------:R-:W-:Y:S01]  /*b120*/  F2FP.F16.F32.PACK_AB R137, RZ, R137 ;  /* 0x00000089ff89723e */ /* 0x000fe200000000ff */
[----:B------:R1:W-:Y:S01]  /*b130*/  @P1 STG.E.U16 desc[UR54][R6.64+0x42], R163 ;  /* 0x000042a306001986 */ /* 0x0003e2000c101536 */
[----:B------:R-:W-:Y:S01]  /*b140*/  ISETP.GT.AND P1, PT, R3, 0x29, PT ;  /* 0x000000290300780c */ /* 0x000fe20003f24270 */
[----:B------:R-:W-:Y:S01]  /*b150*/  FMUL R130, R130, R200 ;  /* 0x000000c882827220 */ /* 0x000fe20000400000 */
[----:B------:R-:W-:Y:S01]  /*b160*/  F2FP.F16.F32.PACK_AB R138, RZ, R138 ;  /* 0x0000008aff8a723e */ /* 0x000fe200000000ff */
[----:B------:R1:W-:Y:S01]  /*b170*/  @P5 STG.E.U16 desc[UR54][R6.64+0x40], R162 ;  /* 0x000040a206005986 */ /* 0x0003e2000c101536 */
[----:B------:R-:W-:Y:S01]  /*b180*/  ISETP.GT.AND P5, PT, R0, RZ, P0 ;  /* 0x000000ff0000720c */ /* 0x000fe200007a4270 */
[-C--:B------:R-:W-:Y:S01]  /*b190*/  FMUL R132, R132, R200.reuse ;  /* 0x000000c884847220 */ /* 0x080fe20000400000 */
[----:B------:R-:W-:Y:S01]  /*b1a0*/  ISETP.GT.AND P4, PT, R0, RZ, P1 ;  /* 0x000000ff0000720c */ /* 0x000fe20000f84270 */
[-C--:B------:R-:W-:Y:S01]  /*b1b0*/  FMUL R133, R133, R200.reuse ;  /* 0x000000c885857220 */ /* 0x080fe20000400000 */
[----:B------:R-:W-:Y:S01]  /*b1c0*/  F2FP.F16.F32.PACK_AB R139, RZ, R139 ;  /* 0x0000008bff8b723e */ /* 0x000fe200000000ff */
[-C--:B------:R-:W-:Y:S01]  /*b1d0*/  FMUL R134, R134, R200.reuse ;  /* 0x000000c886867220 */ /* 0x080fe20000400000 */
[----:B------:R-:W-:Y:S01]  /*b1e0*/  F2FP.F16.F32.PACK_AB R141, RZ, R141 ;  /* 0x0000008dff8d723e */ /* 0x000fe200000000ff */
[----:B------:R-:W-:Y:S01]  /*b1f0*/  FMUL R135, R135, R200 ;  /* 0x000000c887877220 */ /* 0x000fe20000400000 */
[----:B------:R-:W-:Y:S01]  /*b200*/  F2FP.F16.F32.PACK_AB R140, RZ, R140 ;  /* 0x0000008cff8c723e */ /* 0x000fe200000000ff */
[----:B------:R-:W-:Y:S01]  /*b210*/  FMUL R120, R120, R200 ;  /* 0x000000c878787220 */ /* 0x000fe20000400000 */
[----:B------:R-:W-:Y:S01]  /*b220*/  F2FP.F16.F32.PACK_AB R142, RZ, R142 ;  /* 0x0000008eff8e723e */ /* 0x000fe200000000ff */
[-C--:B------:R-:W-:Y:S01]  /*b230*/  FMUL R121, R121, R200.reuse ;  /* 0x000000c879797220 */ /* 0x080fe20000400000 */
[----:B------:R-:W-:Y:S01]  /*b240*/  F2FP.F16.F32.PACK_AB R143, RZ, R143 ;  /* 0x0000008fff8f723e */ /* 0x000fe200000000ff */
[----:B------:R1:W-:Y:S01]  /*b250*/  @P5 STG.E.U16 desc[UR54][R4.64+0x50], R164 ;  /* 0x000050a404005986 */ /* 0x0003e2000c101536 */
[----:B------:R-:W-:Y:S01]  /*b260*/  ISETP.GT.AND P5, PT, R0, 0x8, P0 ;  /* 0x000000080000780c */ /* 0x000fe200007a4270 */
[----:B------:R-:W-:Y:S01]  /*b270*/  FMUL R122, R122, R200 ;  /* 0x000000c87a7a7220 */ /* 0x000fe20000400000 */
[----:B------:R-:W-:Y:S01]  /*b280*/  F2FP.F16.F32.PACK_AB R128, RZ, R128 ;  /* 0x00000080ff80723e */ /* 0x000fe200000000ff */
[----:B------:R1:W-:Y:S01]  /*b290*/  @P4 STG.E.U16 desc[UR54][R4.64+0x52], R165 ;  /* 0x000052a504004986 */ /* 0x0003e2000c101536 */
[----:B------:R-:W-:Y:S01]  /*b2a0*/  ISETP.GT.AND P4, PT, R0, 0x8, P1 ;  /* 0x000000080000780c */ /* 0x000fe20000f84270 */
        /* <DEDUP_REMOVED lines=34> */
[----:B------:R1:W-:Y:S01]  /*b4d0*/  @P2 STG.E.U16 desc[UR54][R8.64+0x42], R155 ;  /* 0x0000429b08002986 */ /* 0x0003e2000c101536 */
[----:B------:R-:W-:Y:S01]  /*b4e0*/  ISETP.GT.AND P2, PT, R3, 0x31, PT ;  /* 0x000000310300780c */ /* 0x000fe20003f44270 */
[----:B------:R-:W-:Y:S01]  /*b4f0*/  FMUL R119, R119, R200 ;  /* 0x000000c877777220 */ /* 0x000fe20000400000 */
[----:B------:R-:W-:Y:S01]  /*b500*/  F2FP.F16.F32.PACK_AB R122, RZ, R122 ;  /* 0x0000007aff7a723e */ /* 0x000fe200000000ff */
[-C--:B------:R-:W-:Y:S01]  /*b510*/  FMUL R104, R104, R200.reuse ;  /* 0x000000c868687220 */ /* 0x080fe20000400000 */
[----:B------:R-:W-:Y:S01]  /*b520*/  F2FP.F16.F32.PACK_AB R123, RZ, R123 ;  /* 0x0000007bff7b723e */ /* 0x000fe200000000ff */
[----:B------:R1:W-:Y:S01]  /*b530*/  @P4 STG.E.U16 desc[UR54][R12.64+0x50], R156 ;  /* 0x0000509c0c004986 */ /* 0x0003e2000c101536 */
[----:B------:R-:W-:Y:S01]  /*b540*/  ISETP.GT.AND P4, PT, R0, RZ, P2 ;  /* 0x000000ff0000720c */ /* 0x000fe20001784270 */
[-C--:B------:R-:W-:Y:S01]  /*b550*/  FMUL R105, R105, R200.reuse ;  /* 0x000000c869697220 */ /* 0x080fe20000400000 */
[----:B------:R-:W-:Y:S01]  /*b560*/  F2FP.F16.F32.PACK_AB R125, RZ, R125 ;  /* 0x0000007dff7d723e */ /* 0x000fe200000000ff */
[----:B------:R1:W-:Y:S01]  /*b570*/  @P3 STG.E.U16 desc[UR54][R12.64+0x52], R157 ;  /* 0x0000529d0c003986 */ /* 0x0003e2000c101536 */
[----:B------:R-:W-:Y:S01]  /*b580*/  ISETP.GT.AND P3, PT, R3, 0x30, PT ;  /* 0x000000300300780c */ /* 0x000fe20003f64270 */
[----:B------:R-:W-:Y:S01]  /*b590*/  FMUL R106, R106, R200 ;  /* 0x000000c86a6a7220 */ /* 0x000fe20000400000 */
[----:B------:R-:W-:Y:S01]  /*b5a0*/  F2FP.F16.F32.PACK_AB R124, RZ, R124 ;  /* 0x0000007cff7c723e */ /* 0x000fe200000000ff */
[----:B------:R1:W-:Y:S01]  /*b5b0*/  @P0 STG.E.U16 desc[UR54][R8.64+0x50], R158 ;  /* 0x0000509e08000986 */ /* 0x0003e2000c101536 */
[C---:B------:R-:W-:Y:S01]  /*b5c0*/  ISETP.GT.AND P0, PT, R0.reuse, RZ, P3 ;  /* 0x000000ff0000720c */ /* 0x040fe20001f04270 */
[-C--:B------:R-:W-:Y:S01]  /*b5d0*/  FMUL R107, R107, R200.reuse ;  /* 0x000000c86b6b7220 */ /* 0x080fe20000400000 */
[C---:B------:R-:W-:Y:S01]  /*b5e0*/  ISETP.GT.AND P5, PT, R0.reuse, 0x8, P3 ;  /* 0x000000080000780c */ /* 0x040fe20001fa4270 */
[----:B------:R1:W-:Y:S01]  /*b5f0*/  @P1 STG.E.U16 desc[UR54][R8.64+0x52], R159 ;  /* 0x0000529f08001986 */ /* 0x0003e2000c101536 */
[----:B------:R-:W-:Y:S01]  /*b600*/  ISETP.GT.AND P1, PT, R0, 0x8, P2 ;  /* 0x000000080000780c */ /* 0x000fe20001724270 */
[----:B------:R-:W-:Y:S01]  /*b610*/  FMUL R109, R109, R200 ;  /* 0x000000c86d6d7220 */ /* 0x000fe20000400000 */
[----:B------:R-:W-:Y:S01]  /*b620*/  F2FP.F16.F32.PACK_AB R126, RZ, R126 ;  /* 0x0000007eff7e723e */ /* 0x000fe200000000ff */
[----:B------:R1:W-:Y:S01]  /*b630*/  @P4 STG.E.U16 desc[UR54][R4.64+0x62], R145 ;  /* 0x0000629104004986 */ /* 0x0003e2000c101536 */
[----:B------:R-:W-:Y:S01]  /*b640*/  F2FP.F16.F32.PACK_AB R127, RZ, R127 ;  /* 0x0000007fff7f723e */ /* 0x000fe200000000ff */
[----:B------:R-:W-:Y:S01]  /*b650*/  FMUL R108, R108, R200 ;  /* 0x000000c86c6c7220 */ /* 0x000fe20000400000 */
[----:B------:R-:W-:Y:S01]  /*b660*/  F2FP.F16.F32.PACK_AB R112, RZ, R112 ;  /* 0x00000070ff70723e */ /* 0x000fe200000000ff */
[-C--:B------:R-:W-:Y:S01]  /*b670*/  FMUL R110, R110, R200.reuse ;  /* 0x000000c86e6e7220 */ /* 0x080fe20000400000 */
        /* <DEDUP_REMOVED lines=12> */
[----:B------:R-:W-:Y:S01]  /*b740*/  ISETP.GT.AND P4, PT, R0, RZ, P1 ;  /* 0x000000ff0000720c */ /* 0x000fe20000f84270 */
        /* <DEDUP_REMOVED lines=54> */
[----:B------:R-:W-:Y:S01]  /*bab0*/  FMUL R85, R85, R200 ;  /* 0x000000c855557220 */ /* 0x000fe20000400000 */
        /* <DEDUP_REMOVED lines=19> */
[-C--:B------:R-:W-:Y:S01]  /*bbf0*/  FMUL R74, R74, R200.reuse ;  /* 0x000000c84a4a7220 */ /* 0x080fe20000400000 */
        /* <DEDUP_REMOVED lines=9> */
[-C--:B------:R-:W-:Y:S01]  /*bc90*/  FMUL R76, R76, R200.reuse ;  /* 0x000000c84c4c7220 */ /* 0x080fe20000400000 */
[----:B------:R-:W-:Y:S01]  /*bca0*/  F2FP.F16.F32.PACK_AB R93, RZ, R93 ;  /* 0x0000005dff5d723e */ /* 0x000fe200000000ff */
[----:B------:R1:W-:Y:S01]  /*bcb0*/  @P5 STG.E.U16 desc[UR54][R6.64+0x80], R130 ;  /* 0x0000808206005986 */ /* 0x0003e2000c101536 */
[----:B------:R-:W-:Y:S01]  /*bcc0*/  ISETP.GT.AND P5, PT, R0, RZ, P0 ;  /* 0x000000ff0000720c */ /* 0x000fe200007a4270 */
[-C--:B------:R-:W-:Y:S01]  /*bcd0*/  FMUL R78, R78, R200.reuse ;  /* 0x000000c84e4e7220 */ /* 0x080fe20000400000 */
[----:B------:R-:W-:Y:S01]  /*bce0*/  ISETP.GT.AND P4, PT, R0, RZ, P1 ;  /* 0x000000ff0000720c */ /* 0x000fe20000f84270 */
[----:B------:R-:W-:Y:S01]  /*bcf0*/  FMUL R79, R79, R200 ;  /* 0x000000c84f4f7220 */ /* 0x000fe20000400000 */
[----:B------:R-:W-:Y:S01]  /*bd00*/  F2FP.F16.F32.PACK_AB R92, RZ, R92 ;  /* 0x0000005cff5c723e */ /* 0x000fe200000000ff */
        /* <DEDUP_REMOVED lines=8> */
[----:B------:R1:W-:Y:S01]  /*bd90*/  @P5 STG.E.U16 desc[UR54][R4.64+0x90], R132 ;  /* 0x0000908404005986 */ /* 0x0003e2000c101536 */
[----:B------:R-:W-:Y:S01]  /*bda0*/  ISETP.GT.AND P5, PT, R0, 0x8, P0 ;  /* 0x000000080000780c */ /* 0x000fe200007a4270 */
[-C--:B------:R-:W-:Y:S01]  /*bdb0*/  FMUL R68, R68, R200.reuse ;  /* 0x000000c844447220 */ /* 0x080fe20000400000 */
[----:B------:R-:W-:Y:S01]  /*bdc0*/  F2FP.F16.F32.PACK_AB R83, RZ, R83 ;  /* 0x00000053ff53723e */ /* 0x000fe200000000ff */
[----:B------:R1:W-:Y:S01]  /*bdd0*/  @P4 STG.E.U16 desc[UR54][R4.64+0x92], R133 ;  /* 0x0000928504004986 */ /* 0x0003e2000c101536 */
[----:B------:R-:W-:Y:S01]  /*bde0*/  ISETP.GT.AND P4, PT, R0, 0x8, P1 ;  /* 0x000000080000780c */ /* 0x000fe20000f84270 */
        /* <DEDUP_REMOVED lines=33> */
[C---:B------:R-:W-:Y:S01]  /*c000*/  ISETP.GT.AND P1, PT, R0.reuse, 0x88, P1 ;  /* 0x000000880000780c */ /* 0x040fe20000f24270 */
[----:B------:R1:W-:Y:S01]  /*c010*/  @P2 STG.E.U16 desc[UR54][R8.64+0x82], R123 ;  /* 0x0000827b08002986 */ /* 0x0003e2000c101536 */
[----:B------:R-:W-:Y:S01]  /*c020*/  ISETP.GT.AND P2, PT, R3, 0x51, PT ;  /* 0x000000510300780c */ /* 0x000fe20003f44270 */
[-C--:B------:R-:W-:Y:S01]  /*c030*/  FMUL R49, R49, R200.reuse ;  /* 0x000000c831317220 */ /* 0x080fe20000400000 */
[----:B------:R-:W-:Y:S01]  /*c040*/  F2FP.F16.F32.PACK_AB R77, RZ, R77 ;  /* 0x0000004dff4d723e */ /* 0x000fe200000000ff */
[----:B------:R-:W-:Y:S01]  /*c050*/  FMUL R51, R51, R200 ;  /* 0x000000c833337220 */ /* 0x000fe20000400000 */
[----:B------:R-:W-:Y:S01]  /*c060*/  F2FP.F16.F32.PACK_AB R76, RZ, R76 ;  /* 0x0000004cff4c723e */ /* 0x000fe200000000ff */
[----:B------:R1:W-:Y:S01]  /*c070*/  @P4 STG.E.U16 desc[UR54][R12.64+0x90], R124 ;  /* 0x0000907c0c004986 */ /* 0x0003e2000c101536 */
[----:B------:R-:W-:Y:S01]  /*c080*/  ISETP.GT.AND P4, PT, R0, RZ, P2 ;  /* 0x000000ff0000720c */ /* 0x000fe20001784270 */
[----:B------:R-:W-:Y:S01]  /*c090*/  FMUL R50, R50, R200 ;  /* 0x000000c832327220 */ /* 0x000fe20000400000 */
[----:B------:R-:W-:Y:S01]  /*c0a0*/  F2FP.F16.F32.PACK_AB R78, RZ, R78 ;  /* 0x0000004eff4e723e */ /* 0x000fe200000000ff */
[----:B------:R1:W-:Y:S01]  /*c0b0*/  @P3 STG.E.U16 desc[UR54][R12.64+0x92], R125 ;  /* 0x0000927d0c003986 */ /* 0x0003e2000c101536 */
[----:B------:R-:W-:Y:S01]  /*c0c0*/  ISETP.GT.AND P3, PT, R3, 0x50, PT ;  /* 0x000000500300780c */ /* 0x000fe20003f64270 */
[-C--:B------:R-:W-:Y:S01]  /*c0d0*/  FMUL R52, R52, R200.reuse ;  /* 0x000000c834347220 */ /* 0x080fe20000400000 */
        /* <DEDUP_REMOVED lines=54> */
[C---:B------:R-:W-:Y:S01]  /*c440*/  ISETP.GT.AND P3, PT, R0.reuse, 0x88, P3 ;  /* 0x000000880000780c */ /* 0x040fe20001f64270 */
[----:B------:R1:W-:Y:S01]  /*c450*/  @P4 STG.E.U16 desc[UR54][R6.64+0xb2], R119 ;  /* 0x0000b27706004986 */ /* 0x0003e2000c101536 */
[C---:B------:R-:W-:Y:S01]  /*c460*/  ISETP.GT.AND P4, PT, R0.reuse, 0x80, P2 ;  /* 0x000000800000780c */ /* 0x040fe20001784270 */
        /* <DEDUP_REMOVED lines=20> */
[----:B------:R1:W-:Y:S01]  /*c5b0*/  @P2 STG.E.U16 desc[UR54][R8.64+0xa2], R107 ;  /* 0x0000a26b08002986 */ /* 0x0003e2000c101536 */
[----:B------:R-:W-:Y:S01]  /*c5c0*/  ISETP.GT.AND P2, PT, R3, 0x61, PT ;  /* 0x000000610300780c */ /* 0x000fe20003f44270 */
[-C--:B------:R-:W-:Y:S01]  /*c5d0*/  FMUL R30, R30, R200.reuse ;  /* 0x000000c81e1e7220 */ /* 0x080fe20000400000 */
[----:B------:R-:W-:Y:S01]  /*c5e0*/  F2FP.F16.F32.PACK_AB R53, RZ, R53 ;  /* 0x00000035ff35723e */ /* 0x000fe200000000ff */
[----:B------:R-:W-:Y:S01]  /*c5f0*/  FMUL R31, R31, R200 ;  /* 0x000000c81f1f7220 */ /* 0x000fe20000400000 */
[----:B------:R-:W-:Y:S01]  /*c600*/  F2FP.F16.F32.PACK_AB R54, RZ, R54 ;  /* 0x00000036ff36723e */ /* 0x000fe200000000ff */
[----:B------:R1:W-:Y:S01]  /*c610*/  @P4 STG.E.U16 desc[UR54][R12.64+0xb0], R108 ;  /* 0x0000b06c0c004986 */ /* 0x0003e2000c101536 */
[----:B------:R-:W-:-:S02]  /*c620*/  ISETP.GT.AND P4, PT, R0, RZ, P2 ;  /* 0x000000ff0000720c */ /* 0x000fc40001784270 */
[----:B------:R-:W-:Y:S01]  /*c630*/  F2FP.F16.F32.PACK_AB R55, RZ, R55 ;  /* 0x00000037ff37723e */ /* 0x000fe200000000ff */
[----:B------:R1:W-:Y:S01]  /*c640*/  @P3 STG.E.U16 desc[UR54][R12.64+0xb2], R109 ;  /* 0x0000b26d0c003986 */ /* 0x0003e2000c101536 */
[----:B------:R-:W-:Y:S02]  /*c650*/  ISETP.GT.AND P3, PT, R3, 0x60, PT ;  /* 0x000000600300780c */ /* 0x000fe40003f64270 */
[----:B------:R-:W-:Y:S01]  /*c660*/  F2FP.F16.F32.PACK_AB R40, RZ, R40 ;  /* 0x00000028ff28723e */ /* 0x000fe200000000ff */
[----:B------:R1:W-:Y:S01]  /*c670*/  @P0 STG.E.U16 desc[UR54][R8.64+0xb0], R110 ;  /* 0x0000b06e08000986 */ /* 0x0003e2000c101536 */
[C---:B------:R-:W-:Y:S02]  /*c680*/  ISETP.GT.AND P0, PT, R0.reuse, RZ, P3 ;  /* 0x000000ff0000720c */ /* 0x040fe40001f04270 */
[C---:B------:R-:W-:Y:S01]  /*c690*/  ISETP.GT.AND P5, PT, R0.reuse, 0x8, P3 ;  /* 0x000000080000780c */ /* 0x040fe20001fa4270 */
[----:B------:R1:W-:Y:S01]  /*c6a0*/  @P1 STG.E.U16 desc[UR54][R8.64+0xb2], R111 ;  /* 0x0000b26f08001986 */ /* 0x0003e2000c101536 */
[----:B------:R-:W-:-:S02]  /*c6b0*/  ISETP.GT.AND P1, PT, R0, 0x8, P2 ;  /* 0x000000080000780c */ /* 0x000fc40001724270 */
[----:B------:R-:W-:Y:S01]  /*c6c0*/  F2FP.F16.F32.PACK_AB R41, RZ, R41 ;  /* 0x00000029ff29723e */ /* 0x000fe200000000ff */
[----:B------:R1:W-:Y:S01]  /*c6d0*/  @P4 STG.E.U16 desc[UR54][R4.64+0xc2], R97 ;  /* 0x0000c26104004986 */ /* 0x0003e2000c101536 */
[----:B------:R-:W-:Y:S02]  /*c6e0*/  F2FP.F16.F32.PACK_AB R42, RZ, R42 ;  /* 0x0000002aff2a723e */ /* 0x000fe400000000ff */
[----:B------:R-:W-:Y:S02]  /*c6f0*/  F2FP.F16.F32.PACK_AB R43, RZ, R43 ;  /* 0x0000002bff2b723e */ /* 0x000fe400000000ff */
[----:B------:R-:W-:Y:S01]  /*c700*/  F2FP.F16.F32.PACK_AB R45, RZ, R45 ;  /* 0x0000002dff2d723e */ /* 0x000fe200000000ff */
[----:B------:R1:W-:Y:S01]  /*c710*/  @P0 STG.E.U16 desc[UR54][R4.64+0xc0], R96 ;  /* 0x0000c06004000986 */ /* 0x0003e2000c101536 */
[C---:B------:R-:W-:Y:S02]  /*c720*/  ISETP.GT.AND P0, PT, R3.reuse, 0x68, PT ;  /* 0x000000680300780c */ /* 0x040fe40003f04270 */
[----:B------:R-:W-:Y:S01]  /*c730*/  F2FP.F16.F32.PACK_AB R44, RZ, R44 ;  /* 0x0000002cff2c723e */ /* 0x000fe200000000ff */
[----:B------:R1:W-:Y:S01]  /*c740*/  @P1 STG.E.U16 desc[UR54][R6.64+0xc2], R99 ;  /* 0x0000c26306001986 */ /* 0x0003e2000c101536 */
[----:B------:R-:W-:-:S02]  /*c750*/  ISETP.GT.AND P1, PT, R3, 0x69, PT ;  /* 0x000000690300780c */ /* 0x000fc40003f24270 */
[----:B------:R-:W-:Y:S01]  /*c760*/  F2FP.F16.F32.PACK_AB R46, RZ, R46 ;  /* 0x0000002eff2e723e */ /* 0x000fe200000000ff */
[----:B------:R1:W-:Y:S01]  /*c770*/  @P5 STG.E.U16 desc[UR54][R6.64+0xc0], R98 ;  /* 0x0000c06206005986 */ /* 0x0003e2000c101536 */
[C---:B------:R-:W-:Y:S02]  /*c780*/  ISETP.GT.AND P5, PT, R0.reuse, RZ, P0 ;  /* 0x000000ff0000720c */ /* 0x040fe400007a4270 */
[----:B------:R-:W-:Y:S02]  /*c790*/  ISETP.GT.AND P4, PT, R0, RZ, P1 ;  /* 0x000000ff0000720c */ /* 0x000fe40000f84270 */
[----:B------:R-:W-:Y:S02]  /*c7a0*/  F2FP.F16.F32.PACK_AB R47, RZ, R47 ;  /* 0x0000002fff2f723e */ /* 0x000fe400000000ff */
[----:B------:R-:W-:Y:S02]  /*c7b0*/  F2FP.F16.F32.PACK_AB R32, RZ, R32 ;  /* 0x00000020ff20723e */ /* 0x000fe400000000ff */
[----:B------:R-:W-:-:S02]  /*c7c0*/  F2FP.F16.F32.PACK_AB R33, RZ, R33 ;  /* 0x00000021ff21723e */ /* 0x000fc400000000ff */
[----:B------:R-:W-:Y:S02]  /*c7d0*/  F2FP.F16.F32.PACK_AB R34, RZ, R34 ;  /* 0x00000022ff22723e */ /* 0x000fe400000000ff */
[----:B------:R-:W-:Y:S01]  /*c7e0*/  F2FP.F16.F32.PACK_AB R35, RZ, R35 ;  /* 0x00000023ff23723e */ /* 0x000fe200000000ff */
[----:B------:R1:W-:Y:S01]  /*c7f0*/  @P5 STG.E.U16 desc[UR54][R4.64+0xd0], R100 ;  /* 0x0000d06404005986 */ /* 0x0003e2000c101536 */
[C---:B------:R-:W-:Y:S02]  /*c800*/  ISETP.GT.AND P5, PT, R0.reuse, 0x8, P0 ;  /* 0x000000080000780c */ /* 0x040fe400007a4270 */
[----:B------:R-:W-:Y:S01]  /*c810*/  F2FP.F16.F32.PACK_AB R36, RZ, R36 ;  /* 0x00000024ff24723e */ /* 0x000fe200000000ff */
[----:B------:R1:W-:Y:S01]  /*c820*/  @P4 STG.E.U16 desc[UR54][R4.64+0xd2], R101 ;  /* 0x0000d26504004986 */ /* 0x0003e2000c101536 */
[----:B------:R-:W-:Y:S02]  /*c830*/  ISETP.GT.AND P4, PT, R0, 0x8, P1 ;  /* 0x000000080000780c */ /* 0x000fe40000f84270 */
[----:B------:R-:W-:-:S02]  /*c840*/  F2FP.F16.F32.PACK_AB R37, RZ, R37 ;  /* 0x00000025ff25723e */ /* 0x000fc400000000ff */
[----:B------:R-:W-:Y:S02]  /*c850*/  F2FP.F16.F32.PACK_AB R38, RZ, R38 ;  /* 0x00000026ff26723e */ /* 0x000fe400000000ff */
[----:B------:R-:W-:Y:S02]  /*c860*/  F2FP.F16.F32.PACK_AB R39, RZ, R39 ;  /* 0x00000027ff27723e */ /* 0x000fe400000000ff */
[----:B------:R-:W-:Y:S01]  /*c870*/  F2FP.F16.F32.PACK_AB R24, RZ, R24 ;  /* 0x00000018ff18723e */ /* 0x000fe200000000ff */
[----:B------:R1:W-:Y:S01]  /*c880*/  @P5 STG.E.U16 desc[UR54][R6.64+0xd0], R102 ;  /* 0x0000d06606005986 */ /* 0x0003e2000c101536 */
[C---:B------:R-:W-:Y:S02]  /*c890*/  ISETP.GT.AND P5, PT, R0.reuse, 0x80, P3 ;  /* 0x000000800000780c */ /* 0x040fe40001fa4270 */
[C---:B------:R-:W-:Y:S01]  /*c8a0*/  ISETP.GT.AND P3, PT, R0.reuse, 0x88, P3 ;  /* 0x000000880000780c */ /* 0x040fe20001f64270 */
[----:B------:R1:W-:Y:S01]  /*c8b0*/  @P4 STG.E.U16 desc[UR54][R6.64+0xd2], R103 ;  /* 0x0000d26706004986 */ /* 0x0003e2000c101536 */
[----:B------:R-:W-:-:S02]  /*c8c0*/  ISETP.GT.AND P4, PT, R0, 0x80, P2 ;  /* 0x000000800000780c */ /* 0x000fc40001784270 */
[C---:B------:R-:W-:Y:S02]  /*c8d0*/  ISETP.GT.AND P2, PT, R0.reuse, 0x88, P2 ;  /* 0x000000880000780c */ /* 0x040fe40001744270 */
[----:B------:R-:W-:Y:S02]  /*c8e0*/  F2FP.F16.F32.PACK_AB R25, RZ, R25 ;  /* 0x00000019ff19723e */ /* 0x000fe400000000ff */
[----:B------:R-:W-:Y:S02]  /*c8f0*/  F2FP.F16.F32.PACK_AB R26, RZ, R26 ;  /* 0x0000001aff1a723e */ /* 0x000fe400000000ff */
[----:B------:R-:W-:Y:S01]  /*c900*/  F2FP.F16.F32.PACK_AB R27, RZ, R27 ;  /* 0x0000001bff1b723e */ /* 0x000fe200000000ff */
[----:B------:R1:W-:Y:S01]  /*c910*/  @P5 STG.E.U16 desc[UR54][R12.64+0xc0], R88 ;  /* 0x0000c0580c005986 */ /* 0x0003e2000c101536 */
[----:B------:R-:W-:Y:S02]  /*c920*/  F2FP.F16.F32.PACK_AB R28, RZ, R28 ;  /* 0x0000001cff1c723e */ /* 0x000fe400000000ff */
[----:B------:R-:W-:Y:S01]  /*c930*/  F2FP.F16.F32.PACK_AB R29, RZ, R29 ;  /* 0x0000001dff1d723e */ /* 0x000fe200000000ff */
[----:B------:R1:W-:Y:S01]  /*c940*/  @P4 STG.E.U16 desc[UR54][R12.64+0xc2], R89 ;  /* 0x0000c2590c004986 */ /* 0x0003e2000c101536 */
[----:B------:R-:W-:-:S02]  /*c950*/  ISETP.GT.AND P4, PT, R0, 0x80, P0 ;  /* 0x000000800000780c */ /* 0x000fc40000784270 */
[C---:B------:R-:W-:Y:S01]  /*c960*/  ISETP.GT.AND P0, PT, R0.reuse, 0x88, P0 ;  /* 0x000000880000780c */ /* 0x040fe20000704270 */
[----:B------:R1:W-:Y:S01]  /*c970*/  @P3 STG.E.U16 desc[UR54][R8.64+0xc0], R90 ;  /* 0x0000c05a08003986 */ /* 0x0003e2000c101536 */
[C---:B------:R-:W-:Y:S02]  /*c980*/  ISETP.GT.AND P3, PT, R0.reuse, 0x80, P1 ;  /* 0x000000800000780c */ /* 0x040fe40000f64270 */
[C---:B------:R-:W-:Y:S01]  /*c990*/  ISETP.GT.AND P1, PT, R0.reuse, 0x88, P1 ;  /* 0x000000880000780c */ /* 0x040fe20000f24270 */
[----:B------:R1:W-:Y:S01]  /*c9a0*/  @P2 STG.E.U16 desc[UR54][R8.64+0xc2], R91 ;  /* 0x0000c25b08002986 */ /* 0x0003e2000c101536 */
[----:B------:R-:W-:Y:S02]  /*c9b0*/  ISETP.GT.AND P2, PT, R3, 0x71, PT ;  /* 0x000000710300780c */ /* 0x000fe40003f44270 */
[----:B------:R-:W-:Y:S02]  /*c9c0*/  F2FP.F16.F32.PACK_AB R30, RZ, R30 ;  /* 0x0000001eff1e723e */ /* 0x000fe400000000ff */
[----:B------:R-:W-:Y:S01]  /*c9d0*/  F2FP.F16.F32.PACK_AB R31, RZ, R31 ;  /* 0x0000001fff1f723e */ /* 0x000fe200000000ff */
[----:B------:R1:W-:Y:S01]  /*c9e0*/  @P4 STG.E.U16 desc[UR54][R12.64+0xd0], R92 ;  /* 0x0000d05c0c004986 */ /* 0x0003e2000c101536 */
[----:B------:R-:W-:-:S03]  /*c9f0*/  ISETP.GT.AND P4, PT, R0, RZ, P2 ;  /* 0x000000ff0000720c */ /* 0x000fc60001784270 */
[----:B------:R1:W-:Y:S01]  /*ca00*/  @P3 STG.E.U16 desc[UR54][R12.64+0xd2], R93 ;  /* 0x0000d25d0c003986 */ /* 0x0003e2000c101536 */
[----:B------:R-:W-:-:S03]  /*ca10*/  ISETP.GT.AND P3, PT, R3, 0x70, PT ;  /* 0x000000700300780c */ /* 0x000fc60003f64270 */
[----:B------:R1:W-:Y:S01]  /*ca20*/  @P0 STG.E.U16 desc[UR54][R8.64+0xd0], R94 ;  /* 0x0000d05e08000986 */ /* 0x0003e2000c101536 */
[C---:B------:R-:W-:Y:S02]  /*ca30*/  ISETP.GT.AND P0, PT, R0.reuse, RZ, P3 ;  /* 0x000000ff0000720c */ /* 0x040fe40001f04270 */
[C---:B------:R-:W-:Y:S01]  /*ca40*/  ISETP.GT.AND P5, PT, R0.reuse, 0x8, P3 ;  /* 0x000000080000780c */ /* 0x040fe20001fa4270 */
[----:B------:R1:W-:Y:S01]  /*ca50*/  @P1 STG.E.U16 desc[UR54][R8.64+0xd2], R95 ;  /* 0x0000d25f08001986 */ /* 0x0003e2000c101536 */
[----:B------:R-:W-:-:S03]  /*ca60*/  ISETP.GT.AND P1, PT, R0, 0x8, P2 ;  /* 0x000000080000780c */ /* 0x000fc60001724270 */
[----:B------:R1:W-:Y:S06]  /*ca70*/  @P4 STG.E.U16 desc[UR54][R4.64+0xe2], R81 ;  /* 0x0000e25104004986 */ /* 0x0003ec000c101536 */
[----:B------:R1:W-:Y:S01]  /*ca80*/  @P0 STG.E.U16 desc[UR54][R4.64+0xe0], R80 ;  /* 0x0000e05004000986 */ /* 0x0003e2000c101536 */
[----:B------:R-:W-:-:S03]  /*ca90*/  ISETP.GT.AND P0, PT, R3, 0x78, PT ;  /* 0x000000780300780c */ /* 0x000fc60003f04270 */
[----:B------:R1:W-:Y:S01]  /*caa0*/  @P1 STG.E.U16 desc[UR54][R6.64+0xe2], R83 ;  /* 0x0000e25306001986 */ /* 0x0003e2000c101536 */
[----:B------:R-:W-:-:S03]  /*cab0*/  ISETP.GT.AND P1, PT, R3, 0x79, PT ;  /* 0x000000790300780c */ /* 0x000fc60003f24270 */
[----:B------:R1:W-:Y:S01]  /*cac0*/  @P5 STG.E.U16 desc[UR54][R6.64+0xe0], R82 ;  /* 0x0000e05206005986 */ /* 0x0003e2000c101536 */
[C---:B------:R-:W-:Y:S02]  /*cad0*/  ISETP.GT.AND P5, PT, R0.reuse, RZ, P0 ;  /* 0x000000ff0000720c */ /* 0x040fe400007a4270 */
[----:B------:R-:W-:-:S11]  /*cae0*/  ISETP.GT.AND P4, PT, R0, RZ, P1 ;  /* 0x000000ff0000720c */ /* 0x000fd60000f84270 */
[----:B------:R1:W-:Y:S01]  /*caf0*/  @P5 STG.E.U16 desc[UR54][R4.64+0xf0], R84 ;  /* 0x0000f05404005986 */ /* 0x0003e2000c101536 */
[----:B------:R-:W-:-:S03]  /*cb00*/  ISETP.GT.AND P5, PT, R0, 0x8, P0 ;  /* 0x000000080000780c */ /* 0x000fc600007a4270 */
[----:B------:R1:W-:Y:S01]  /*cb10*/  @P4 STG.E.U16 desc[UR54][R4.64+0xf2], R85 ;  /* 0x0000f25504004986 */ /* 0x0003e2000c101536 */
[----:B------:R-:W-:-:S09]  /*cb20*/  ISETP.GT.AND P4, PT, R0, 0x8, P1 ;  /* 0x000000080000780c */ /* 0x000fd20000f84270 */
[----:B------:R1:W-:Y:S01]  /*cb30*/  @P5 STG.E.U16 desc[UR54][R6.64+0xf0], R86 ;  /* 0x0000f05606005986 */ /* 0x0003e2000c101536 */
[C---:B------:R-:W-:Y:S02]  /*cb40*/  ISETP.GT.AND P5, PT, R0.reuse, 0x80, P3 ;  /* 0x000000800000780c */ /* 0x040fe40001fa4270 */
[C---:B------:R-:W-:Y:S01]  /*cb50*/  ISETP.GT.AND P3, PT, R0.reuse, 0x88, P3 ;  /* 0x000000880000780c */ /* 0x040fe20001f64270 */
[----:B------:R1:W-:Y:S01]  /*cb60*/  @P4 STG.E.U16 desc[UR54][R6.64+0xf2], R87 ;  /* 0x0000f25706004986 */ /* 0x0003e2000c101536 */
[C---:B------:R-:W-:Y:S02]  /*cb70*/  ISETP.GT.AND P4, PT, R0.reuse, 0x80, P2 ;  /* 0x000000800000780c */ /* 0x040fe40001784270 */
[----:B------:R-:W-:-:S07]  /*cb80*/  ISETP.GT.AND P2, PT, R0, 0x88, P2 ;  /* 0x000000880000780c */ /* 0x000fce0001744270 */
[----:B------:R1:W-:Y:S04]  /*cb90*/  @P5 STG.E.U16 desc[UR54][R12.64+0xe0], R72 ;  /* 0x0000e0480c005986 */ /* 0x0003e8000c101536 */
[----:B------:R1:W-:Y:S01]  /*cba0*/  @P4 STG.E.U16 desc[UR54][R12.64+0xe2], R73 ;  /* 0x0000e2490c004986 */ /* 0x0003e2000c101536 */
[C---:B------:R-:W-:Y:S02]  /*cbb0*/  ISETP.GT.AND P4, PT, R0.reuse, 0x80, P0 ;  /* 0x000000800000780c */ /* 0x040fe40000784270 */
[C---:B------:R-:W-:Y:S01]  /*cbc0*/  ISETP.GT.AND P0, PT, R0.reuse, 0x88, P0 ;  /* 0x000000880000780c */ /* 0x040fe20000704270 */
[----:B------:R1:W-:Y:S01]  /*cbd0*/  @P3 STG.E.U16 desc[UR54][R8.64+0xe0], R74 ;  /* 0x0000e04a08003986 */ /* 0x0003e2000c101536 */
[C---:B------:R-:W-:Y:S02]  /*cbe0*/  ISETP.GT.AND P3, PT, R0.reuse, 0x80, P1 ;  /* 0x000000800000780c */ /* 0x040fe40000f64270 */
[----:B------:R-:W-:Y:S01]  /*cbf0*/  ISETP.GT.AND P1, PT, R0, 0x88, P1 ;  /* 0x000000880000780c */ /* 0x000fe20000f24270 */
[----:B------:R1:W-:Y:S01]  /*cc00*/  @P2 STG.E.U16 desc[UR54][R8.64+0xe2], R75 ;  /* 0x0000e24b08002986 */ /* 0x0003e2000c101536 */
[----:B------:R-:W-:-:S05]  /*cc10*/  ISETP.GT.AND P2, PT, R3, 0x81, PT ;  /* 0x000000810300780c */ /* 0x000fca0003f44270 */
        /* <DEDUP_REMOVED lines=73> */
[----:B------:R-:W-:-:S03]  /*d0b0*/  ISETP.GT.AND P4, PT, R0, 0x8, P2 ;  /* 0x000000080000780c */ /* 0x000fc60001784270 */
[----:B------:R1:W-:Y:S01]  /*d0c0*/  @P3 STG.E.U16 desc[UR54][R12.64+0x132], R45 ;  /* 0x0001322d0c003986 */ /* 0x0003e2000c101536 */
[----:B------:R-:W-:-:S03]  /*d0d0*/  ISETP.GT.AND P3, PT, R3, 0xa1, PT ;  /* 0x000000a10300780c */ /* 0x000fc60003f64270 */
[----:B------:R1:W-:Y:S01]  /*d0e0*/  @P0 STG.E.U16 desc[UR54][R8.64+0x130], R46 ;  /* 0x0001302e08000986 */ /* 0x0003e2000c101536 */
[C---:B------:R-:W-:Y:S02]  /*d0f0*/  ISETP.GT.AND P0, PT, R0.reuse, RZ, P2 ;  /* 0x000000ff0000720c */ /* 0x040fe40001704270 */
[C---:B------:R-:W-:Y:S01]  /*d100*/  ISETP.GT.AND P5, PT, R0.reuse, 0x8, P3 ;  /* 0x000000080000780c */ /* 0x040fe20001fa4270 */
[----:B------:R1:W-:Y:S01]  /*d110*/  @P1 STG.E.U16 desc[UR54][R8.64+0x132], R47 ;  /* 0x0001322f08001986 */ /* 0x0003e2000c101536 */
[----:B------:R-:W-:-:S09]  /*d120*/  ISETP.GT.AND P1, PT, R0, RZ, P3 ;  /* 0x000000ff0000720c */ /* 0x000fd20001f24270 */
[----:B------:R1:W-:Y:S01]  /*d130*/  @P0 STG.E.U16 desc[UR54][R4.64+0x140], R32 ;  /* 0x0001402004000986 */ /* 0x0003e2000c101536 */
[----:B------:R-:W-:-:S03]  /*d140*/  ISETP.GT.AND P0, PT, R3, 0xa9, PT ;  /* 0x000000a90300780c */ /* 0x000fc60003f04270 */
[----:B------:R1:W-:Y:S01]  /*d150*/  @P1 STG.E.U16 desc[UR54][R4.64+0x142], R33 ;  /* 0x0001422104001986 */ /* 0x0003e2000c101536 */
[----:B------:R-:W-:-:S03]  /*d160*/  ISETP.GT.AND P1, PT, R3, 0xa8, PT ;  /* 0x000000a80300780c */ /* 0x000fc60003f24270 */
[----:B------:R1:W-:Y:S01]  /*d170*/  @P4 STG.E.U16 desc[UR54][R6.64+0x140], R34 ;  /* 0x0001402206004986 */ /* 0x0003e2000c101536 */
[----:B------:R-:W-:-:S03]  /*d180*/  ISETP.GT.AND P4, PT, R0, RZ, P0 ;  /* 0x000000ff0000720c */ /* 0x000fc60000784270 */
[----:B------:R1:W-:Y:S01]  /*d190*/  @P5 STG.E.U16 desc[UR54][R6.64+0x142], R35 ;  /* 0x0001422306005986 */ /* 0x0003e2000c101536 */
[----:B------:R-:W-:-:S09]  /*d1a0*/  ISETP.GT.AND P5, PT, R0, RZ, P1 ;  /* 0x000000ff0000720c */ /* 0x000fd20000fa4270 */
        /* <DEDUP_REMOVED lines=10> */
[----:B------:R1:W-:Y:S01]  /*d250*/  @P4 STG.E.U16 desc[UR54][R12.64+0x140], R24 ;  /* 0x000140180c004986 */ /* 0x0003e2000c101536 */
[C---:B------:R-:W-:Y:S02]  /*d260*/  ISETP.GT.AND P4, PT, R0.reuse, 0x80, P0 ;  /* 0x000000800000780c */ /* 0x040fe40000784270 */
[C---:B------:R-:W-:Y:S01]  /*d270*/  ISETP.GT.AND P0, PT, R0.reuse, 0x88, P0 ;  /* 0x000000880000780c */ /* 0x040fe20000704270 */
[----:B------:R1:W-:Y:S01]  /*d280*/  @P5 STG.E.U16 desc[UR54][R12.64+0x142], R25 ;  /* 0x000142190c005986 */ /* 0x0003e2000c101536 */
[C---:B------:R-:W-:Y:S02]  /*d290*/  ISETP.GT.AND P5, PT, R0.reuse, 0x80, P1 ;  /* 0x000000800000780c */ /* 0x040fe40000fa4270 */
[----:B------:R-:W-:Y:S01]  /*d2a0*/  ISETP.GT.AND P1, PT, R0, 0x88, P1 ;  /* 0x000000880000780c */ /* 0x000fe20000f24270 */
[----:B------:R1:W-:Y:S04]  /*d2b0*/  @P2 STG.E.U16 desc[UR54][R8.64+0x140], R26 ;  /* 0x0001401a08002986 */ /* 0x0003e8000c101536 */
[----:B------:R1:W-:Y:S04]  /*d2c0*/  @P3 STG.E.U16 desc[UR54][R8.64+0x142], R27 ;  /* 0x0001421b08003986 */ /* 0x0003e8000c101536 */
[----:B------:R1:W-:Y:S04]  /*d2d0*/  @P4 STG.E.U16 desc[UR54][R12.64+0x152], R29 ;  /* 0x0001521d0c004986 */ /* 0x0003e8000c101536 */
[----:B------:R1:W-:Y:S04]  /*d2e0*/  @P5 STG.E.U16 desc[UR54][R12.64+0x150], R28 ;  /* 0x0001501c0c005986 */ /* 0x0003e8000c101536 */
[----:B------:R1:W-:Y:S04]  /*d2f0*/  @P1 STG.E.U16 desc[UR54][R8.64+0x150], R30 ;  /* 0x0001501e08001986 */ /* 0x0003e8000c101536 */
[----:B------:R1:W-:Y:S02]  /*d300*/  @P0 STG.E.U16 desc[UR54][R8.64+0x152], R31 ;  /* 0x0001521f08000986 */ /* 0x0003e4000c101536 */
.L_x_377:
[----:B------:R-:W-:Y:S05]  /*d310*/  BSYNC B0 ;  /* 0x0000000000007941 */ /* 0x000fea0003800000 */
.L_x_29:
[----:B------:R-:W-:Y:S01]  /*d320*/  ULDC UR4, c[0x0][0xc] ;  /* 0x0000030000047ab9 */ /* 0x000fe20000000800 */
[----:B------:R-:W-:Y:S01]  /*d330*/  ULDC UR5, c[0x0][0x10] ;  /* 0x0000040000057ab9 */ /* 0x000fe20000000800 */
[----:B0-----:R-:W1:Y:S01]  /*d340*/  LDC R3, c[0x0][0x14] ;  /* 0x00000500ff037b82 */ /* 0x001e620000000800 */
[----:B------:R-:W-:Y:S01]  /*d350*/  UIMAD.WIDE.U32 UR4, UR4, UR5, URZ ;  /* 0x00000005040472a5 */ /* 0x000fe2000f8e003f */
[----:B------:R-:W-:Y:S01]  /*d360*/  IMAD.MOV.U32 R16, RZ, RZ, R18 ;  /* 0x000000ffff107224 */ /* 0x000fe200078e0012 */
[----:B------:R-:W-:Y:S01]  /*d370*/  PRMT R0, RZ, 0x7610, R0 ;  /* 0x00007610ff007816 */ /* 0x000fe20000000000 */
[----:B------:R-:W-:-:S03]  /*d380*/  IMAD.MOV.U32 R22, RZ, RZ, -0x1 ;  /* 0xffffffffff167424 */ /* 0x000fc600078e00ff */
[----:B-1----:R-:W-:-:S04]  /*d390*/  IMAD.WIDE.U32 R4, R3, UR4, R16 ;  /* 0x0000000403047c25 */ /* 0x002fc8000f8e0010 */
[----:B------:R-:W-:Y:S01]  /*d3a0*/  IMAD R3, R3, UR5, RZ ;  /* 0x0000000503037c24 */ /* 0x000fe2000f8e02ff */
[----:B------:R-:W-:Y:S01]  /*d3b0*/  ULDC.64 UR4, c[0x0][0x650] ;  /* 0x0001940000047ab9 */ /* 0x000fe20000000a00 */
[----:B------:R-:W-:Y:S01]  /*d3c0*/  IMAD.MOV.U32 R18, RZ, RZ, R4 ;  /* 0x000000ffff127224 */ /* 0x000fe200078e0004 */
[----:B------:R-:W-:Y:S01]  /*d3d0*/  ISETP.GE.U32.AND P0, PT, R4, UR4, PT ;  /* 0x0000000404007c0c */ /* 0x000fe2000bf06070 */
[----:B------:R-:W-:Y:S02]  /*d3e0*/  IMAD.IADD R17, R5, 0x1, R3 ;  /* 0x0000000105117824 */ /* 0x000fe400078e0203 */
[----:B------:R-:W-:-:S03]  /*d3f0*/  IMAD.MOV.U32 R16, RZ, RZ, -0x1 ;  /* 0xffffffffff107424 */ /* 0x000fc600078e00ff */
[----:B------:R-:W-:-:S13]  /*d400*/  ISETP.GE.U32.AND.EX P0, PT, R17, UR5, PT, P0 ;  /* 0x0000000511007c0c */ /* 0x000fda000bf06100 */
[----:B------:R-:W-:Y:S05]  /*d410*/  @P0 BRA `(.L_x_378) ;  /* 0x0000000400700947 */ /* 0x000fea0003800000 */
[----:B---34-:R-:W0:Y:S01]  /*d420*/  S2R R12, SR_CTAID.X ;  /* 0x00000000000c7919 */ /* 0x018e220000002500 */
[----:B-----5:R-:W1:Y:S01]  /*d430*/  LDC.64 R10, c[0x0][0x628] ;  /* 0x00018a00ff0a7b82 */ /* 0x020e620000000a00 */
[----:B------:R-:W-:Y:S01]  /*d440*/  ULDC UR4, c[0x0][0x150] ;  /* 0x0000540000047ab9 */ /* 0x000fe20000000800 */
[----:B------:R-:W-:Y:S01]  /*d450*/  IMAD.MOV.U32 R8, RZ, RZ, R18 ;  /* 0x000000ffff087224 */ /* 0x000fe200078e0012 */
[----:B------:R-:W3:Y:S01]  /*d460*/  S2R R20, SR_CTAID.Y ;  /* 0x0000000000147919 */ /* 0x000ee20000002600 */
[----:B------:R-:W-:-:S04]  /*d470*/  IMAD.MOV.U32 R9, RZ, RZ, R17 ;  /* 0x000000ffff097224 */ /* 0x000fc800078e0011 */
[----:B------:R-:W4:Y:S08]  /*d480*/  LDC R19, c[0x0][0x144] ;  /* 0x00005100ff137b82 */ /* 0x000f300000000800 */
[----:B------:R-:W2:Y:S08]  /*d490*/  LDC R0, c[0x0][0x630] ;  /* 0x00018c00ff007b82 */ /* 0x000eb00000000800 */
[----:B------:R-:W2:Y:S01]  /*d4a0*/  LDC.64 R14, c[0x0][0x620] ;  /* 0x00018800ff0e7b82 */ /* 0x000ea20000000a00 */
[----:B-1----:R-:W-:-:S04]  /*d4b0*/  ISETP.NE.U32.AND P0, PT, R10, RZ, PT ;  /* 0x000000ff0a00720c */ /* 0x002fc80003f05070 */
[----:B------:R-:W-:Y:S02]  /*d4c0*/  ISETP.NE.AND.EX P0, PT, R11, RZ, PT, P0 ;  /* 0x000000ff0b00720c */ /* 0x000fe40003f05300 */
[----:B0-----:R-:W-:-:S05]  /*d4d0*/  I2FP.F32.U32 R3, R12 ;  /* 0x0000000c00037245 */ /* 0x001fca0000201000 */
[----:B------:R-:W-:-:S04]  /*d4e0*/  FMUL R3, R3, UR4 ;  /* 0x0000000403037c20 */ /* 0x000fc80008400000 */
[----:B------:R0:W1:Y:S02]  /*d4f0*/  F2I.U32.TRUNC.NTZ R16, R3 ;  /* 0x0000000300107305 */ /* 0x000064000020f000 */
[----:B---34-:R-:W-:Y:S05]  /*d500*/  @!P0 BRA `(.L_x_379) ;  /* 0x0000000000288947 */ /* 0x018fea0003800000 */
[----:B0-----:R-:W0:Y:S02]  /*d510*/  LDC R3, c[0x0][0x634] ;  /* 0x00018d00ff037b82 */ /* 0x001e240000000800 */
        /* <DEDUP_REMOVED lines=9> */
.L_x_379:
[----:B------:R-:W3:Y:S01]  /*d5b0*/  LDC.64 R26, c[0x0][0x640] ;  /* 0x00019000ff1a7b82 */ /* 0x000ee20000000a00 */
[-CC-:B--2---:R-:W-:Y:S01]  /*d5c0*/  SHF.R.U64 R13, R8, R0.reuse, R9.reuse ;  /* 0x00000000080d7219 */ /* 0x184fe20000001209 */
[----:B-1----:R-:W-:Y:S01]  /*d5d0*/  IMAD.MOV R7, RZ, RZ, -R16 ;  /* 0x000000ffff077224 */ /* 0x002fe200078e0a10 */
[----:B------:R-:W-:Y:S01]  /*d5e0*/  SHF.R.U32.HI R0, RZ, R0, R9 ;  /* 0x00000000ff007219 */ /* 0x000fe20000011609 */
[----:B------:R-:W-:Y:S01]  /*d5f0*/  IMAD.MOV.U32 R16, RZ, RZ, R18 ;  /* 0x000000ffff107224 */ /* 0x000fe200078e0012 */
[----:B0-----:R-:W-:Y:S01]  /*d600*/  IADD3 R3, P0, RZ, -R13, RZ ;  /* 0x8000000dff037210 */ /* 0x001fe20007f1e0ff */
[----:B------:R-:W-:Y:S01]  /*d610*/  ULDC UR4, c[0x0][0x154] ;  /* 0x0000550000047ab9 */ /* 0x000fe20000000800 */
[----:B------:R-:W-:Y:S01]  /*d620*/  IMAD R22, R19, R7, R12 ;  /* 0x0000000713167224 */ /* 0x000fe200078e020c */
[----:B------:R-:W0:Y:S01]  /*d630*/  LDC R6, c[0x0][0x618] ;  /* 0x00018600ff067b82 */ /* 0x000e220000000800 */
[----:B------:R-:W-:Y:S02]  /*d640*/  IMAD.MOV.U32 R7, RZ, RZ, 0x1 ;  /* 0x00000001ff077424 */ /* 0x000fe400078e00ff */
[----:B------:R-:W-:-:S04]  /*d650*/  IMAD.X R5, RZ, RZ, ~R0, P0 ;  /* 0x000000ffff057224 */ /* 0x000fc800000e0e00 */
[-C--:B------:R-:W-:Y:S01]  /*d660*/  IMAD R0, R5, R14.reuse, RZ ;  /* 0x0000000e05007224 */ /* 0x080fe200078e02ff */
[----:B------:R-:W1:Y:S01]  /*d670*/  LDC R8, c[0x0][0x608] ;  /* 0x00018200ff087b82 */ /* 0x000e620000000800 */
[----:B------:R-:W-:-:S04]  /*d680*/  IMAD.WIDE.U32 R4, R3, R14, R16 ;  /* 0x0000000e03047225 */ /* 0x000fc800078e0010 */
[----:B------:R-:W-:Y:S01]  /*d690*/  IMAD R3, R3, R15, R0 ;  /* 0x0000000f03037224 */ /* 0x000fe200078e0200 */
[----:B------:R-:W-:Y:S02]  /*d6a0*/  I2FP.F32.U32 R0, R20 ;  /* 0x0000001400007245 */ /* 0x000fe40000201000 */
[----:B------:R-:W2:Y:S01]  /*d6b0*/  LDC R24, c[0x0][0x658] ;  /* 0x00019600ff187b82 */ /* 0x000ea20000000800 */
[----:B------:R-:W-:Y:S01]  /*d6c0*/  IMAD.IADD R3, R5, 0x1, R3 ;  /* 0x0000000105037824 */ /* 0x000fe200078e0203 */
[----:B---3--:R-:W-:Y:S01]  /*d6d0*/  ISETP.NE.U32.AND P0, PT, R26, RZ, PT ;  /* 0x000000ff1a00720c */ /* 0x008fe20003f05070 */
[----:B------:R-:W-:Y:S01]  /*d6e0*/  FMUL R0, R0, UR4 ;  /* 0x0000000400007c20 */ /* 0x000fe20008400000 */
[----:B------:R-:W-:Y:S02]  /*d6f0*/  IMAD.MOV.U32 R5, RZ, RZ, -0x1 ;  /* 0xffffffffff057424 */ /* 0x000fe400078e00ff */
[----:B------:R-:W-:Y:S01]  /*d700*/  ISETP.NE.AND.EX P0, PT, R27, RZ, PT, P0 ;  /* 0x000000ff1b00720c */ /* 0x000fe20003f05300 */
[----:B------:R3:W4:Y:S01]  /*d710*/  F2I.U32.TRUNC.NTZ R15, R0 ;  /* 0x00000000000f7305 */ /* 0x000722000020f000 */
[----:B------:R-:W3:Y:S01]  /*d720*/  LDC R21, c[0x0][0x148] ;  /* 0x00005200ff157b82 */ /* 0x000ee20000000800 */
[----:B0-----:R-:W-:-:S02]  /*d730*/  SHF.R.U64 R12, R4, R6, R3 ;  /* 0x00000006040c7219 */ /* 0x001fc40000001203 */
[----:B------:R-:W-:-:S05]  /*d740*/  SHF.R.U32.HI R3, RZ, R6, R3 ;  /* 0x00000006ff037219 */ /* 0x000fca0000011603 */
[----:B------:R-:W0:Y:S01]  /*d750*/  LDC R16, c[0x0][0x600] ;  /* 0x00018000ff107b82 */ /* 0x000e220000000800 */
[-CC-:B-1----:R-:W-:Y:S02]  /*d760*/  SHF.R.U64 R10, R12, R8.reuse, R3.reuse ;  /* 0x000000080c0a7219 */ /* 0x182fe40000001203 */
[----:B------:R-:W-:-:S05]  /*d770*/  SHF.R.U32.HI R3, RZ, R8, R3 ;  /* 0x00000008ff037219 */ /* 0x000fca0000011603 */
[----:B------:R-:W1:Y:S01]  /*d780*/  LDC R25, c[0x0][0x648] ;  /* 0x00019200ff197b82 */ /* 0x000e620000000800 */
[-C--:B--2---:R-:W-:Y:S02]  /*d790*/  SHF.L.U32 R4, R5, R24.reuse, RZ ;  /* 0x0000001805047219 */ /* 0x084fe400000006ff */
[-CC-:B------:R-:W-:Y:S02]  /*d7a0*/  SHF.R.U64 R14, R10, R24.reuse, R3.reuse ;  /* 0x000000180a0e7219 */ /* 0x180fe40000001203 */
[----:B------:R-:W-:Y:S02]  /*d7b0*/  SHF.R.U32.HI R5, RZ, R24, R3 ;  /* 0x00000018ff057219 */ /* 0x000fe40000011603 */
[----:B------:R-:W-:Y:S01]  /*d7c0*/  LOP3.LUT R19, RZ, R4, RZ, 0x33, !PT ;  /* 0x00000004ff137212 */ /* 0x000fe200078e33ff */
[----:B------:R-:W2:Y:S01]  /*d7d0*/  LDC R28, c[0x0][0x638] ;  /* 0x00018e00ff1c7b82 */ /* 0x000ea20000000800 */
[----:B------:R-:W-:Y:S01]  /*d7e0*/  SHF.L.U32 R24, R7, R24, RZ ;  /* 0x0000001807187219 */ /* 0x000fe200000006ff */
[----:B------:R-:W-:-:S06]  /*d7f0*/  IMAD.MOV.U32 R4, RZ, RZ, R14 ;  /* 0x000000ffff047224 */ /* 0x000fcc00078e000e */
[----:B------:R-:W0:Y:S01]  /*d800*/  LDC R29, c[0x0][0x610] ;  /* 0x00018400ff1d7b82 */ /* 0x000e220000000800 */
[----:B----4-:R-:W-:Y:S05]  /*d810*/  @!P0 BRA `(.L_x_380) ;  /* 0x0000000000288947 */ /* 0x010fea0003800000 */
[----:B------:R-:W4:Y:S02]  /*d820*/  LDC R3, c[0x0][0x64c] ;  /* 0x00019300ff037b82 */ /* 0x000f240000000800 */
[----:B----4-:R-:W-:-:S05]  /*d830*/  IADD3 R3, P0, R14, R3, RZ ;  /* 0x000000030e037210 */ /* 0x010fca0007f1e0ff */
        /* <DEDUP_REMOVED lines=8> */
.L_x_380:
[----:B------:R-:W4:Y:S01]  /*d8c0*/  LDC R3, c[0x0][0x65c] ;  /* 0x00019700ff037b82 */ /* 0x000f220000000800 */
[----:B-1-3--:R-:W-:Y:S01]  /*d8d0*/  SHF.R.U64 R0, R4, R25, R5 ;  /* 0x0000001904007219 */ /* 0x00afe20000001205 */
[----:B0-----:R-:W-:Y:S01]  /*d8e0*/  VIADD R5, R16, 0xffffffff ;  /* 0xffffffff10057836 */ /* 0x001fe20000000000 */
[----:B------:R-:W-:Y:S01]  /*d8f0*/  LOP3.LUT R19, R10, R19, RZ, 0xc0, !PT ;  /* 0x000000130a137212 */ /* 0x000fe200078ec0ff */
[----:B------:R-:W-:-:S03]  /*d900*/  IMAD.MOV R15, RZ, RZ, -R15 ;  /* 0x000000ffff0f7224 */ /* 0x000fc600078e0a0f */
[----:B------:R-:W-:Y:S01]  /*d910*/  LOP3.LUT R5, R12, R5, RZ, 0xc0, !PT ;  /* 0x000000050c057212 */ /* 0x000fe200078ec0ff */
[----:B------:R-:W-:Y:S01]  /*d920*/  IMAD R19, R24, R0, R19 ;  /* 0x0000000018137224 */ /* 0x000fe200078e0213 */
[----:B----4-:R-:W-:Y:S01]  /*d930*/  ISETP.NE.AND P0, PT, R3, 0x1, PT ;  /* 0x000000010300780c */ /* 0x010fe20003f05270 */
[----:B------:R-:W-:-:S04]  /*d940*/  IMAD.MOV R3, RZ, RZ, -R0 ;  /* 0x000000ffff037224 */ /* 0x000fc800078e0a00 */
[----:B--2---:R-:W-:Y:S02]  /*d950*/  IMAD R0, R3, R28, R14 ;  /* 0x0000001c03007224 */ /* 0x004fe400078e020e */
[----:B------:R-:W-:Y:S02]  /*d960*/  IMAD.MOV.U32 R3, RZ, RZ, 0x1 ;  /* 0x00000001ff037424 */ /* 0x000fe400078e00ff */
[----:B------:R-:W-:Y:S02]  /*d970*/  IMAD R4, R0, R16, R5 ;  /* 0x0000001000047224 */ /* 0x000fe400078e0205 */
[----:B------:R-:W-:Y:S01]  /*d980*/  IMAD.MOV.U32 R16, RZ, RZ, R13 ;  /* 0x000000ffff107224 */ /* 0x000fe200078e000d */
[----:B------:R-:W-:Y:S01]  /*d990*/  PRMT R0, R3, 0x7610, R0 ;  /* 0x0000761003007816 */ /* 0x000fe20000000000 */
[----:B------:R-:W-:-:S04]  /*d9a0*/  @P0 IMAD R22, R21, R15, R20 ;  /* 0x0000000f15160224 */ /* 0x000fc800078e0214 */
[----:B------:R-:W-:-:S05]  /*d9b0*/  IMAD R19, R19, R29, R22 ;  /* 0x0000001d13137224 */ /* 0x000fca00078e0216 */
[----:B------:R-:W-:Y:S02]  /*d9c0*/  SEL R22, R4, R19, !P0 ;  /* 0x0000001304167207 */ /* 0x000fe40004000000 */
[----:B------:R-:W-:-:S07]  /*d9d0*/  SEL R19, R19, R4, !P0 ;  /* 0x0000000413137207 */ /* 0x000fce0004000000 */
.L_x_378:
[----:B------:R-:W-:-:S13]  /*d9e0*/  LOP3.LUT P0, RZ, R0, 0xff, RZ, 0xc0, !PT ;  /* 0x000000ff00ff7812 */ /* 0x000fda000780c0ff */
[----:B------:R-:W-:Y:S05]  /*d9f0*/  @P0 BRA `(.L_x_381) ;  /* 0xffffff3400d40947 */ /* 0x000fea000383ffff */
[----:B------:R-:W-:Y:S05]  /*da00*/  EXIT ;  /* 0x000000000000794d */ /* 0x000fea0003800000 */
.L_x_4:
[----:B0-----:R-:W-:Y:S01]  /*da10*/  ULDC.64 UR4, c[0x0][0x650] ;  /* 0x0001940000047ab9 */ /* 0x001fe20000000a00 */
        /* <DEDUP_REMOVED lines=25> */
.L_x_383:
[--C-:B------:R-:W-:Y:S01]  /*dbb0*/  SHF.R.U64 R12, R10, R14, R11.reuse ;  /* 0x0000000e0a0c7219 */ /* 0x100fe2000000120b */
[----:B------:R-:W0:Y:S01]  /*dbc0*/  LDC R22, c[0x0][0x618] ;  /* 0x00018600ff167b82 */ /* 0x000e220000000800 */
[----:B------:R-:W-:Y:S01]  /*dbd0*/  I2FP.F32.U32 R6, R4 ;  /* 0x0000000400067245 */ /* 0x000fe20000201000 */
[----:B------:R-:W-:Y:S01]  /*dbe0*/  ULDC UR4, c[0x0][0x150] ;  /* 0x0000540000047ab9 */ /* 0x000fe20000000800 */
[----:B------:R-:W-:Y:S01]  /*dbf0*/  SHF.R.U32.HI R5, RZ, R14, R11 ;  /* 0x0000000eff057219 */ /* 0x000fe2000001160b */
[----:B------:R-:W-:Y:S01]  /*dc00*/  IMAD.MOV.U32 R16, RZ, RZ, R18 ;  /* 0x000000ffff107224 */ /* 0x000fe200078e0012 */
[----:B------:R-:W-:Y:S01]  /*dc10*/  IADD3 R9, P0, RZ, -R12, RZ ;  /* 0x8000000cff097210 */ /* 0x000fe20007f1e0ff */
[----:B------:R-:W-:Y:S01]  /*dc20*/  FMUL R11, R6, UR4 ;  /* 0x00000004060b7c20 */ /* 0x000fe20008400000 */
[----:B------:R-:W-:Y:S01]  /*dc30*/  ULDC UR4, c[0x0][0x154] ;  /* 0x0000550000047ab9 */ /* 0x000fe20000000800 */
[----:B------:R-:W1:Y:S02]  /*dc40*/  LDC.64 R24, c[0x0][0x640] ;  /* 0x00019000ff187b82 */ /* 0x000e640000000a00 */
[----:B------:R-:W-:-:S02]  /*dc50*/  IMAD.X R5, RZ, RZ, ~R5, P0 ;  /* 0x000000ffff057224 */ /* 0x000fc400000e0e05 */
[----:B------:R-:W2:Y:S01]  /*dc60*/  F2I.U32.TRUNC.NTZ R11, R11 ;  /* 0x0000000b000b7305 */ /* 0x000ea2000020f000 */
[----:B------:R-:W-:-:S03]  /*dc70*/  IMAD.WIDE.U32 R6, R9, R20, R16 ;  /* 0x0000001409067225 */ /* 0x000fc600078e0010 */
[----:B------:R-:W3:Y:S01]  /*dc80*/  LDC R13, c[0x0][0x144] ;  /* 0x00005100ff0d7b82 */ /* 0x000ee20000000800 */
[----:B------:R-:W-:-:S04]  /*dc90*/  IMAD R8, R5, R20, RZ ;  /* 0x0000001405087224 */ /* 0x000fc800078e02ff */
[----:B------:R-:W-:Y:S02]  /*dca0*/  IMAD R5, R9, R21, R8 ;  /* 0x0000001509057224 */ /* 0x000fe400078e0208 */
[----:B------:R-:W-:Y:S01]  /*dcb0*/  IMAD.MOV.U32 R8, RZ, RZ, -0x1 ;  /* 0xffffffffff087424 */ /* 0x000fe200078e00ff */
[----:B------:R-:W4:Y:S01]  /*dcc0*/  LDC R14, c[0x0][0x608] ;  /* 0x00018200ff0e7b82 */ /* 0x000f220000000800 */
[----:B------:R-:W-:Y:S01]  /*dcd0*/  IMAD.IADD R5, R7, 0x1, R5 ;  /* 0x0000000107057824 */ /* 0x000fe200078e0205 */
[----:B------:R-:W-:-:S04]  /*dce0*/  I2FP.F32.U32 R7, R3 ;  /* 0x0000000300077245 */ /* 0x000fc80000201000 */
[-C--:B0-----:R-:W-:Y:S01]  /*dcf0*/  SHF.R.U64 R10, R6, R22.reuse, R5 ;  /* 0x00000016060a7219 */ /* 0x081fe20000001205 */
[----:B--2---:R-:W-:Y:S01]  /*dd00*/  IMAD.MOV R6, RZ, RZ, -R11 ;  /* 0x000000ffff067224 */ /* 0x004fe200078e0a0b */
[----:B------:R-:W0:Y:S01]  /*dd10*/  LDC R9, c[0x0][0x658] ;  /* 0x00019600ff097b82 */ /* 0x000e220000000800 */
[----:B-1----:R-:W-:Y:S01]  /*dd20*/  ISETP.NE.U32.AND P0, PT, R24, RZ, PT ;  /* 0x000000ff1800720c */ /* 0x002fe20003f05070 */
[----:B------:R-:W-:Y:S01]  /*dd30*/  FMUL R7, R7, UR4 ;  /* 0x0000000407077c20 */ /* 0x000fe20008400000 */
[----:B------:R-:W-:Y:S02]  /*dd40*/  SHF.R.U32.HI R5, RZ, R22, R5 ;  /* 0x00000016ff057219 */ /* 0x000fe40000011605 */
[----:B------:R-:W-:-:S03]  /*dd50*/  ISETP.NE.AND.EX P0, PT, R25, RZ, PT, P0 ;  /* 0x000000ff1900720c */ /* 0x000fc60003f05300 */
[----:B------:R-:W1:Y:S01]  /*dd60*/  LDC R16, c[0x0][0x148] ;  /* 0x00005200ff107b82 */ /* 0x000e620000000800 */
[----:B---3--:R-:W-:Y:S02]  /*dd70*/  IMAD R21, R13, R6, R4 ;  /* 0x000000060d157224 */ /* 0x008fe400078e0204 */
[----:B------:R-:W-:-:S05]  /*dd80*/  IMAD.MOV.U32 R6, RZ, RZ, 0x1 ;  /* 0x00000001ff067424 */ /* 0x000fca00078e00ff */
[----:B------:R-:W2:Y:S01]  /*dd90*/  LDC R19, c[0x0][0x600] ;  /* 0x00018000ff137b82 */ /* 0x000ea20000000800 */
[-CC-:B----4-:R-:W-:Y:S02]  /*dda0*/  SHF.R.U64 R13, R10, R14.reuse, R5.reuse ;  /* 0x0000000e0a0d7219 */ /* 0x190fe40000001205 */
[----:B------:R-:W-:Y:S02]  /*ddb0*/  SHF.R.U32.HI R4, RZ, R14, R5 ;  /* 0x0000000eff047219 */ /* 0x000fe40000011605 */
[----:B------:R3:W4:Y:S03]  /*ddc0*/  F2I.U32.TRUNC.NTZ R14, R7 ;  /* 0x00000007000e7305 */ /* 0x000726000020f000 */
[----:B------:R-:W1:Y:S01]  /*ddd0*/  LDC R20, c[0x0][0x648] ;  /* 0x00019200ff147b82 */ /* 0x000e620000000800 */
[-C--:B0-----:R-:W-:Y:S02]  /*dde0*/  SHF.R.U64 R15, R13, R9.reuse, R4 ;  /* 0x000000090d0f7219 */ /* 0x081fe40000001204 */
[----:B------:R-:W-:-:S02]  /*ddf0*/  SHF.L.U32 R8, R8, R9, RZ ;  /* 0x0000000908087219 */ /* 0x000fc400000006ff */
[-C--:B------:R-:W-:Y:S01]  /*de00*/  SHF.R.U32.HI R5, RZ, R9.reuse, R4 ;  /* 0x00000009ff057219 */ /* 0x080fe20000011604 */
[----:B------:R-:W-:Y:S01]  /*de10*/  IMAD.MOV.U32 R4, RZ, RZ, R15 ;  /* 0x000000ffff047224 */ /* 0x000fe200078e000f */
[----:B------:R-:W-:Y:S01]  /*de20*/  SHF.L.U32 R22, R6, R9, RZ ;  /* 0x0000000906167219 */ /* 0x000fe200000006ff */
[----:B------:R-:W0:Y:S01]  /*de30*/  LDC R23, c[0x0][0x638] ;  /* 0x00018e00ff177b82 */ /* 0x000e220000000800 */
[----:B------:R-:W-:-:S07]  /*de40*/  LOP3.LUT R26, RZ, R8, RZ, 0x33, !PT ;  /* 0x00000008ff1a7212 */ /* 0x000fce00078e33ff */
        /* <DEDUP_REMOVED lines=12> */
.L_x_384:
[----:B------:R-:W3:Y:S01]  /*df10*/  LDC R6, c[0x0][0x65c] ;  /* 0x00019700ff067b82 */ /* 0x000ee20000000800 */
[----:B-1----:R-:W-:Y:S01]  /*df20*/  SHF.R.U64 R5, R4, R20, R5 ;  /* 0x0000001404057219 */ /* 0x002fe20000001205 */
[----:B--2---:R-:W-:Y:S01]  /*df30*/  VIADD R7, R19, 0xffffffff ;  /* 0xffffffff13077836 */ /* 0x004fe20000000000 */
[----:B------:R-:W-:Y:S01]  /*df40*/  LOP3.LUT R4, R13, R26, RZ, 0xc0, !PT ;  /* 0x0000001a0d047212 */ /* 0x000fe200078ec0ff */
[----:B------:R-:W-:Y:S02]  /*df50*/  IMAD.MOV R14, RZ, RZ, -R14 ;  /* 0x000000ffff0e7224 */ /* 0x000fe400078e0a0e */
[----:B------:R-:W-:Y:S01]  /*df60*/  IMAD.MOV.U32 R8, RZ, RZ, R12 ;  /* 0x000000ffff087224 */ /* 0x000fe200078e000c */
[----:B------:R-:W-:Y:S01]  /*df70*/  LOP3.LUT R10, R10, R7, RZ, 0xc0, !PT ;  /* 0x000000070a0a7212 */ /* 0x000fe200078ec0ff */
[----:B------:R-:W-:Y:S01]  /*df80*/  IMAD R4, R22, R5, R4 ;  /* 0x0000000516047224 */ /* 0x000fe200078e0204 */
[----:B---3--:R-:W-:Y:S01]  /*df90*/  ISETP.NE.AND P0, PT, R6, 0x1, PT ;  /* 0x000000010600780c */ /* 0x008fe20003f05270 */
[----:B------:R-:W-:-:S12]  /*dfa0*/  IMAD.MOV R6, RZ, RZ, -R5 ;  /* 0x000000ffff067224 */ /* 0x000fd800078e0a05 */
[----:B------:R-:W-:Y:S02]  /*dfb0*/  @P0 IMAD R21, R16, R14, R3 ;  /* 0x0000000e10150224 */ /* 0x000fe400078e0203 */
[----:B0-----:R-:W-:Y:S02]  /*dfc0*/  IMAD R3, R6, R23, R15 ;  /* 0x0000001706037224 */ /* 0x001fe400078e020f */
[----:B------:R-:W-:Y:S02]  /*dfd0*/  IMAD R7, R4, R27, R21 ;  /* 0x0000001b04077224 */ /* 0x000fe400078e0215 */
[----:B------:R-:W-:Y:S02]  /*dfe0*/  IMAD R4, R3, R19, R10 ;  /* 0x0000001303047224 */ /* 0x000fe400078e020a */
[----:B------:R-:W-:-:S03]  /*dff0*/  IMAD.MOV.U32 R6, RZ, RZ, 0x1 ;  /* 0x00000001ff067424 */ /* 0x000fc600078e00ff */
[----:B------:R-:W-:Y:S02]  /*e000*/  SEL R9, R4, R7, !P0 ;  /* 0x0000000704097207 */ /* 0x000fe40004000000 */
[----:B------:R-:W-:-:S07]  /*e010*/  SEL R7, R7, R4, !P0 ;  /* 0x0000000407077207 */ /* 0x000fce0004000000 */
.L_x_382:
[----:B------:R-:W-:-:S08]  /*e020*/  NOP ;  /* 0x0000000000007918 */ /* 0x000fd00000000000 */
[----:B------:R-:W0:-:S00]  /*e030*/  USETMAXREG.DEALLOC.CTAPOOL 0x28 ;  /* 0x00000028000079c8 */ /* 0x000e0000080e0500 */
[----:B0-----:R-:W-:-:S13]  /*e040*/  ISETP.NE.AND P0, PT, R0, RZ, PT ;  /* 0x000000ff0000720c */ /* 0x001fda0003f05270 */
[----:B------:R-:W-:Y:S05]  /*e050*/  @P0 EXIT ;  /* 0x000000000000094d */ /* 0x000fea0003800000 */
[----:B------:R-:W-:Y:S01]  /*e060*/  LOP3.LUT P0, RZ, R6, 0xff, RZ, 0xc0, !PT ;  /* 0x000000ff06ff7812 */ /* 0x000fe2000780c0ff */
[----:B------:R-:W-:Y:S02]  /*e070*/  IMAD.MOV.U32 R0, RZ, RZ, 0x1 ;  /* 0x00000001ff007424 */ /* 0x000fe400078e00ff */
[----:B------:R-:W-:-:S10]  /*e080*/  IMAD.MOV.U32 R12, RZ, RZ, RZ ;  /* 0x000000ffff0c7224 */ /* 0x000fd400078e00ff */
[----:B------:R-:W-:Y:S05]  /*e090*/  @!P0 BRA `(.L_x_385) ;  /* 0x0000000c00488947 */ /* 0x000fea0003800000 */
[----:B------:R-:W0:Y:S01]  /*e0a0*/  LDC R0, c[0x0][0x28c] ;  /* 0x0000a300ff007b82 */ /* 0x000e220000000800 */
[----:B------:R-:W1:Y:S01]  /*e0b0*/  S2R R4, SR_TID.X ;  /* 0x0000000000047919 */ /* 0x000e620000002100 */
[----:B------:R-:W-:Y:S01]  /*e0c0*/  ULDC UR5, c[0x0][0x600] ;  /* 0x0001800000057ab9 */ /* 0x000fe20000000800 */
[----:B------:R-:W-:Y:S01]  /*e0d0*/  ULDC UR4, c[0x0][0xc] ;  /* 0x0000030000047ab9 */ /* 0x000fe20000000800 */
[----:B------:R-:W-:Y:S01]  /*e0e0*/  UIADD3 UR16, UR5, -0x1, URZ ;  /* 0xffffffff05107890 */ /* 0x000fe2000fffe03f */
[----:B------:R-:W-:Y:S01]  /*e0f0*/  BSSY B0, `(.L_x_385) ;  /* 0x00000cc000007945 */ /* 0x000fe20003800000 */
[----:B------:R-:W-:Y:S01]  /*e100*/  ULDC UR6, c[0x0][0x658] ;  /* 0x0001960000067ab9 */ /* 0x000fe20000000800 */
[----:B------:R-:W-:Y:S01]  /*e110*/  ULDC UR5, c[0x0][0x10] ;  /* 0x0000040000057ab9 */ /* 0x000fe20000000800 */
[----:B------:R-:W-:Y:S01]  /*e120*/  UMOV UR7, 0xffffffff ;  /* 0xffffffff00077882 */ /* 0x000fe20000000000 */
[----:B------:R-:W-:Y:S01]  /*e130*/  UMOV UR8, 0x1 ;  /* 0x0000000100087882 */ /* 0x000fe20000000000 */
[----:B------:R-:W-:Y:S01]  /*e140*/  UIMAD.WIDE.U32 UR4, UR4, UR5, URZ ;  /* 0x00000005040472a5 */ /* 0x000fe2000f8e003f */
[----:B------:R-:W-:Y:S01]  /*e150*/  IMAD.MOV.U32 R13, RZ, RZ, 0x1 ;  /* 0x00000001ff0d7424 */ /* 0x000fe200078e00ff */
[----:B------:R-:W-:Y:S01]  /*e160*/  USHF.L.U32 UR7, UR7, UR6, URZ ;  /* 0x0000000607077299 */ /* 0x000fe2000800063f */
[----:B------:R-:W-:Y:S01]  /*e170*/  LOP3.LUT R11, R2, 0x2, RZ, 0xfc, !PT ;  /* 0x00000002020b7812 */ /* 0x000fe200078efcff */
[----:B------:R-:W-:Y:S01]  /*e180*/  USHF.L.U32 UR18, UR8, UR6, URZ ;  /* 0x0000000608127299 */ /* 0x000fe2000800063f */
[----:B------:R-:W-:Y:S01]  /*e190*/  IMAD.MOV.U32 R12, RZ, RZ, RZ ;  /* 0x000000ffff0c7224 */ /* 0x000fe200078e00ff */
[----:B------:R-:W-:Y:S01]  /*e1a0*/  ULOP3.LUT UR17, URZ, UR7, URZ, 0x33, !UPT ;  /* 0x000000073f117292 */ /* 0x000fe2000f8e333f */
[----:B------:R-:W-:Y:S01]  /*e1b0*/  ULDC UR6, c[0x0][0x14] ;  /* 0x0000050000067ab9 */ /* 0x000fe20000000800 */
[----:B------:R-:W-:Y:S01]  /*e1c0*/  ULDC.64 UR22, c[0x0][0x198] ;  /* 0x0000660000167ab9 */ /* 0x000fe20000000a00 */
[----:B------:R-:W-:-:S02]  /*e1d0*/  UIMAD.WIDE.U32 UR20, UR4, UR6, URZ ;  /* 0x00000006041472a5 */ /* 0x000fc4000f8e003f */
[----:B------:R-:W-:Y:S01]  /*e1e0*/  UIMAD UR13, UR5, UR6, URZ ;  /* 0x00000006050d72a4 */ /* 0x000fe2000f8e023f */
[----:B0-----:R-:W-:-:S03]  /*e1f0*/  VIADD R0, R0, 0xf ;  /* 0x0000000f00007836 */ /* 0x001fc60000000000 */
[----:B------:R-:W-:Y:S02]  /*e200*/  UIADD3 UR13, UR21, UR13, URZ ;  /* 0x0000000d150d7290 */ /* 0x000fe4000fffe03f */
[----:B------:R-:W-:-:S04]  /*e210*/  SHF.R.S32.HI R3, RZ, 0x1f, R0 ;  /* 0x0000001fff037819 */ /* 0x000fc80000011400 */
[----:B------:R-:W-:Y:S01]  /*e220*/  LEA.HI R3, R3, R0, RZ, 0x4 ;  /* 0x0000000003037211 */ /* 0x000fe200078f20ff */
[----:B------:R-:W-:Y:S01]  /*e230*/  IMAD.MOV.U32 R0, RZ, RZ, 0x1 ;  /* 0x00000001ff007424 */ /* 0x000fe200078e00ff */
[C---:B-1----:R-:W-:Y:S02]  /*e240*/  LOP3.LUT P2, RZ, R4.reuse, 0x7f, RZ, 0xc0, !PT ;  /* 0x0000007f04ff7812 */ /* 0x042fe4000784c0ff */
[----:B------:R-:W-:Y:S02]  /*e250*/  SHF.R.S32.HI R3, RZ, 0x4, R3 ;  /* 0x00000004ff037819 */ /* 0x000fe40000011403 */
[----:B------:R-:W-:-:S03]  /*e260*/  LOP3.LUT P0, RZ, R4, 0x1f, RZ, 0xc0, !PT ;  /* 0x0000001f04ff7812 */ /* 0x000fc6000780c0ff */
[----:B------:R-:W-:Y:S01]  /*e270*/  VIADD R10, R3, 0x1 ;  /* 0x00000001030a7836 */ /* 0x000fe20000000000 */
[----:B------:R-:W-:-:S13]  /*e280*/  PLOP3.LUT P0, PT, P0, P2, PT, 0x8a, 0x0 ;  /* 0x000000000000781c */ /* 0x000fda0000705172 */
.L_x_397:
[----:B------:R-:W-:-:S03]  /*e290*/  UMOV UR4, 0xffffffff ;  /* 0xffffffff00047882 */ /* 0x000fc60000000000 */
[----:B------:R-:W-:Y:S05]  /*e2a0*/  BRA.DIV UR4, `(.L_x_386) ;  /* 0x0000001604cc7947 */ /* 0x000fea000b800000 */
[----:B------:R-:W-:-:S13]  /*e2b0*/  ELECT P6, URZ, PT ;  /* 0x00000000003f782f */ /* 0x000fda00038c0000 */
.L_x_423:
[----:B------:R-:W0:Y:S01]  /*e2c0*/  LDC R4, c[0x0][0x28c] ;  /* 0x0000a300ff047b82 */ /* 0x000e220000000800 */
[----:B------:R-:W-:Y:S01]  /*e2d0*/  BSSY B1, `(.L_x_387) ;  /* 0x0000037000017945 */ /* 0x000fe20003800000 */
[----:B0-----:R-:W-:-:S13]  /*e2e0*/  ISETP.LT.OR P6, PT, R4, 0x1, !P6 ;  /* 0x000000010400780c */ /* 0x001fda00077c1670 */
[----:B------:R-:W-:Y:S05]  /*e2f0*/  @P6 BRA `(.L_x_388) ;  /* 0x0000000000d06947 */ /* 0x000fea0003800000 */
[----:B------:R-:W-:Y:S02]  /*e300*/  IMAD R15, R9, 0xb0, RZ ;  /* 0x000000b0090f7824 */ /* 0x000fe400078e02ff */
[----:B------:R-:W-:Y:S02]  /*e310*/  IMAD R16, R7, 0xc0, RZ ;  /* 0x000000c007107824 */ /* 0x000fe400078e02ff */
[----:B------:R-:W-:Y:S02]  /*e320*/  IMAD.MOV.U32 R20, RZ, RZ, RZ ;  /* 0x000000ffff147224 */ /* 0x000fe400078e00ff */
[----:B------:R-:W-:Y:S02]  /*e330*/  IMAD.MOV.U32 R4, RZ, RZ, R10 ;  /* 0x000000ffff047224 */ /* 0x000fe400078e000a */
[----:B------:R-:W-:Y:S02]  /*e340*/  IMAD.MOV.U32 R5, RZ, RZ, R0 ;  /* 0x000000ffff057224 */ /* 0x000fe400078e0000 */
[----:B------:R-:W-:-:S07]  /*e350*/  IMAD.MOV.U32 R6, RZ, RZ, R12 ;  /* 0x000000ffff067224 */ /* 0x000fce00078e000c */
.L_x_392:
[----:B------:R-:W0:Y:S01]  /*e360*/  S2R R14, SR_CgaCtaId ;  /* 0x00000000000e7919 */ /* 0x000e220000008800 */
[----:B------:R-:W-:Y:S01]  /*e370*/  MOV R7, 0x400 ;  /* 0x0000040000077802 */ /* 0x000fe20000000f00 */
[----:B------:R-:W1:Y:S03]  /*e380*/  @!P2 LDC R9, c[0x0][0x500] ;  /* 0x00014000ff09ab82 */ /* 0x000e660000000800 */
[----:B0-----:R-:W-:Y:S02]  /*e390*/  LEA R19, R14, R7, 0x18 ;  /* 0x000000070e137211 */ /* 0x001fe400078ec0ff */
[----:B------:R-:W-:-:S03]  /*e3a0*/  SHF.L.U32 R7, R5, 0x1f, RZ ;  /* 0x0000001f05077819 */ /* 0x000fc600000006ff */
[----:B------:R-:W-:-:S04]  /*e3b0*/  IMAD R14, R6, 0x8, R19 ;  /* 0x00000008060e7824 */ /* 0x000fc800078e0213 */
[----:B------:R-:W0:Y:S02]  /*e3c0*/  SYNCS.PHASECHK.TRANS64.TRYWAIT P1, [R14+URZ+0x98], R7 ;  /* 0x000098070e0075a7 */ /* 0x000e24000802017f */
[----:B01----:R-:W-:Y:S05]  /*e3d0*/  @!P1 BRA `(.L_x_389) ;  /* 0x0000001400a09947 */ /* 0x003fea0003800000 */
.L_x_424:
[----:B0-----:R-:W-:Y:S01]  /*e3e0*/  PRMT R7, R11, 0x9910, RZ ;  /* 0x000099100b077816 */ /* 0x001fe200000000ff */
[----:B------:R0:W-:Y:S03]  /*e3f0*/  @!P2 SYNCS.ARRIVE.TRANS64 RZ, [R14+URZ], R9 ;  /* 0x000000090effa9a7 */ /* 0x0001e6000800003f */
[----:B------:R-:W-:-:S13]  /*e400*/  ISETP.NE.AND P1, PT, R7, 0x2, PT ;  /* 0x000000020700780c */ /* 0x000fda0003f25270 */
[----:B0-----:R-:W-:Y:S05]  /*e410*/  @P1 BRA `(.L_x_390) ;  /* 0x0000000000041947 */ /* 0x001fea0003800000 */
[----:B------:R-:W-:Y:S01]  /*e420*/  BPT.TRAP 0x1 ;  /* 0x000000040000795c */ /* 0x000fe20000300000 */
.L_x_390:
[----:B------:R-:W-:Y:S05]  /*e430*/  @P0 BRA `(.L_x_391) ;  /* 0x0000000000040947 */ /* 0x000fea0003800000 */
[----:B------:R-:W-:Y:S01]  /*e440*/  BPT.TRAP 0x1 ;  /* 0x000000040000795c */ /* 0x000fe20000300000 */
.L_x_391:
[--C-:B------:R-:W-:Y:S01]  /*e450*/  IMAD R7, R6, 0x1800, R19.reuse ;  /* 0x0000180006077824 */ /* 0x100fe200078e0213 */
[----:B------:R-:W-:Y:S01]  /*e460*/  R2UR UR9, R14 ;  /* 0x000000000e0972ca */ /* 0x000fe200000e0000 */
[----:B------:R-:W-:Y:S01]  /*e470*/  IMAD R19, R6, 0x1600, R19 ;  /* 0x0000160006137824 */ /* 0x000fe200078e0213 */
[----:B------:R-:W-:Y:S01]  /*e480*/  UIADD3 UR4, UP0, UR22, 0xf0, URZ ;  /* 0x000000f016047890 */ /* 0x000fe2000ff1e03f */
[----:B------:R-:W-:Y:S01]  /*e490*/  VIADD R4, R4, 0xffffffff ;  /* 0xffffffff04047836 */ /* 0x000fe20000000000 */
[----:B------:R-:W-:Y:S01]  /*e4a0*/  R2UR UR5, R7 ;  /* 0x00000000070572ca */ /* 0x000fe200000e0000 */
[----:B------:R-:W-:Y:S01]  /*e4b0*/  UIADD3 UR24, UP1, UR22, 0x1f0, URZ ;  /* 0x000001f016187890 */ /* 0x000fe2000ff3e03f */
[----:B------:R-:W-:Y:S01]  /*e4c0*/  R2UR UR8, R19 ;  /* 0x00000000130872ca */ /* 0x000fe200000e0000 */
[----:B------:R-:W-:Y:S01]  /*e4d0*/  VIADD R6, R6, 0x1 ;  /* 0x0000000106067836 */ /* 0x000fe20000000000 */
[----:B------:R-:W-:Y:S01]  /*e4e0*/  R2UR UR11, R16 ;  /* 0x00000000100b72ca */ /* 0x000fe200000e0000 */
[----:B------:R-:W-:Y:S01]  /*e4f0*/  UIADD3.X UR25, URZ, UR23, URZ, UP1, !UPT ;  /* 0x000000173f197290 */ /* 0x000fe20008ffe43f */
[----:B------:R-:W-:Y:S01]  /*e500*/  R2UR UR10, R20 ;  /* 0x00000000140a72ca */ /* 0x000fe200000e0000 */
[----:B------:R-:W-:Y:S01]  /*e510*/  UMOV UR6, 0x0 ;  /* 0x0000000000067882 */ /* 0x000fe20000000000 */
[----:B------:R-:W-:Y:S01]  /*e520*/  R2UR UR12, R8 ;  /* 0x00000000080c72ca */ /* 0x000fe200000e0000 */
[----:B------:R-:W-:Y:S01]  /*e530*/  UMOV UR7, 0x10000000 ;  /* 0x1000000000077882 */ /* 0x000fe20000000000 */
[----:B------:R-:W-:Y:S01]  /*e540*/  R2UR UR19, R15 ;  /* 0x000000000f1372ca */ /* 0x000fe200000e0000 */
[----:B------:R-:W-:Y:S01]  /*e550*/  VIADD R20, R20, 0x10 ;  /* 0x0000001014147836 */ /* 0x000fe20000000000 */
[----:B------:R-:W-:Y:S01]  /*e560*/  ISETP.GT.AND P3, PT, R4, 0x1, PT ;  /* 0x000000010400780c */ /* 0x000fe20003f64270 */
[----:B------:R-:W-:Y:S01]  /*e570*/  UIADD3 UR14, UR5, 0x200, URZ ;  /* 0x00000200050e7890 */ /* 0x000fe2000fffe03f */
[----:B------:R-:W-:Y:S01]  /*e580*/  ISETP.NE.AND P1, PT, R6, 0x13, PT ;  /* 0x000000130600780c */ /* 0x000fe20003f25270 */
[----:B------:R-:W-:-:S02]  /*e590*/  UIADD3.X UR5, URZ, UR23, URZ, UP0, !UPT ;  /* 0x000000173f057290 */ /* 0x000fc400087fe43f */
[----:B------:R-:W-:Y:S01]  /*e5a0*/  UIADD3 UR15, UR8, 0x1ca00, URZ ;  /* 0x0001ca00080f7890 */ /* 0x000fe2000fffe03f */
[----:B------:R-:W-:Y:S02]  /*e5b0*/  SEL R14, RZ, 0x1, P1 ;  /* 0x00000001ff0e7807 */ /* 0x000fe40000800000 */
[----:B------:R-:W-:Y:S01]  /*e5c0*/  UMOV UR8, UR14 ;  /* 0x0000000e00087c82 */ /* 0x000fe20008000000 */
[----:B------:R-:W-:Y:S02]  /*e5d0*/  SEL R6, R6, RZ, P1 ;  /* 0x000000ff06067207 */ /* 0x000fe40000800000 */
[----:B------:R-:W-:Y:S01]  /*e5e0*/  LOP3.LUT R5, R5, R14, RZ, 0x3c, !PT ;  /* 0x0000000e05057212 */ /* 0x000fe200078e3cff */
[----:B------:R0:W-:Y:S02]  /*e5f0*/  UTMALDG.3D [UR8], [UR4], desc[UR6] ;  /* 0x00000608040075b4 */ /* 0x0001e40008011000 */
[----:B0-----:R-:W-:Y:S01]  /*e600*/  UMOV UR8, UR15 ;  /* 0x0000000f00087c82 */ /* 0x001fe20008000000 */
[----:B------:R-:W-:-:S02]  /*e610*/  UMOV UR11, UR19 ;  /* 0x00000013000b7c82 */ /* 0x000fc40008000000 */
[----:B------:R0:W-:Y:S02]  /*e620*/  UTMALDG.3D [UR8], [UR24], desc[UR6] ;  /* 0x00000608180075b4 */ /* 0x0001e40008011000 */
[----:B0-----:R-:W-:Y:S05]  /*e630*/  @P3 BRA `(.L_x_392) ;  /* 0xfffffffc00483947 */ /* 0x001fea000383ffff */
.L_x_388:
[----:B------:R-:W-:Y:S05]  /*e640*/  BSYNC B1 ;  /* 0x0000000000017941 */ /* 0x000fea0003800000 */
.L_x_387:
[----:B------:R-:W-:Y:S01]  /*e650*/  LOP3.LUT P4, RZ, R13, 0xff, RZ, 0xc0, !PT ;  /* 0x000000ff0dff7812 */ /* 0x000fe2000788c0ff */
[C---:B------:R-:W-:Y:S01]  /*e660*/  IMAD.IADD R12, R3.reuse, 0x1, R12 ;  /* 0x00000001030c7824 */ /* 0x040fe200078e020c */
[----:B------:R-:W-:Y:S01]  /*e670*/  ULDC.64 UR4, c[0x0][0x650] ;  /* 0x0001940000047ab9 */ /* 0x000fe20000000a00 */
[C---:B------:R-:W-:Y:S01]  /*e680*/  ISETP.GE.U32.AND P3, PT, R3.reuse, 0x13, PT ;  /* 0x000000130300780c */ /* 0x040fe20003f66070 */
[----:B------:R-:W-:Y:S01]  /*e690*/  BSSY B1, `(.L_x_393) ;  /* 0x000006f000017945 */ /* 0x000fe20003800000 */
[C---:B------:R-:W-:Y:S01]  /*e6a0*/  IMAD.WIDE.U32 R4, R12.reuse, -0x50d79435, RZ ;  /* 0xaf286bcb0c047825 */ /* 0x040fe200078e00ff */
[C---:B------:R-:W-:Y:S02]  /*e6b0*/  ISETP.GT.U32.AND P1, PT, R12.reuse, 0x12, PT ;  /* 0x000000120c00780c */ /* 0x040fe40003f24070 */
[----:B------:R-:W-:Y:S01]  /*e6c0*/  PRMT R13, RZ, 0x7610, R13 ;  /* 0x00007610ff0d7816 */ /* 0x000fe2000000000d */
[----:B------:R-:W-:Y:S01]  /*e6d0*/  IMAD.IADD R4, R12, 0x1, -R5 ;  /* 0x000000010c047824 */ /* 0x000fe200078e0a05 */
[----:B------:R-:W-:Y:S01]  /*e6e0*/  ISETP.LT.U32.AND P1, PT, R3, 0x13, P1 ;  /* 0x000000130300780c */ /* 0x000fe20000f21070 */
[----:B------:R-:W-:-:S02]  /*e6f0*/  IMAD.MOV.U32 R9, RZ, RZ, -0x1 ;  /* 0xffffffffff097424 */ /* 0x000fc400078e00ff */
[----:B------:R-:W0:Y:S01]  /*e700*/  @P4 S2R R7, SR_CgaCtaId ;  /* 0x0000000000074919 */ /* 0x000e220000008800 */
[----:B------:R-:W-:Y:S01]  /*e710*/  @P4 MOV R6, 0x400 ;  /* 0x0000040000064802 */ /* 0x000fe20000000f00 */
[----:B------:R-:W-:Y:S01]  /*e720*/  IMAD.MOV.U32 R8, RZ, RZ, -0x1 ;  /* 0xffffffffff087424 */ /* 0x000fe200078e00ff */
[----:B------:R-:W-:-:S04]  /*e730*/  LEA.HI R4, R4, R5, RZ, 0x1f ;  /* 0x0000000504047211 */ /* 0x000fc800078ff8ff */
[--C-:B------:R-:W-:Y:S02]  /*e740*/  SHF.R.U32.HI R5, RZ, 0x4, R4.reuse ;  /* 0x00000004ff057819 */ /* 0x100fe40000011604 */
[----:B------:R-:W-:-:S03]  /*e750*/  PRMT R4, RZ, 0x7610, R4 ;  /* 0x00007610ff047816 */ /* 0x000fc60000000004 */
[----:B------:R-:W-:Y:S01]  /*e760*/  IMAD R12, R5, -0x13, R12 ;  /* 0xffffffed050c7824 */ /* 0x000fe200078e020c */
[----:B0-----:R-:W-:Y:S02]  /*e770*/  @P4 LEA R6, R7, R6, 0x18 ;  /* 0x0000000607064211 */ /* 0x001fe400078ec0ff */
[----:B------:R-:W-:Y:S02]  /*e780*/  SEL R7, RZ, 0x1, !P1 ;  /* 0x00000001ff077807 */ /* 0x000fe40004800000 */
[----:B------:R-:W-:Y:S01]  /*e790*/  IADD3 R18, P1, R18, UR20, RZ ;  /* 0x0000001412127c10 */ /* 0x000fe2000ff3e0ff */
[----:B------:R0:W-:Y:S01]  /*e7a0*/  @P4 SYNCS.ARRIVE.TRANS64.A1T0 RZ, [R6+URZ+0x148], RZ ;  /* 0x000148ff06ff49a7 */ /* 0x0001e2000810003f */
[----:B------:R-:W-:Y:S01]  /*e7b0*/  LOP3.LUT R0, R0, R7, RZ, 0x3c, !PT ;  /* 0x0000000700007212 */ /* 0x000fe200078e3cff */
[----:B------:R-:W-:Y:S01]  /*e7c0*/  IMAD.MOV.U32 R7, RZ, RZ, -0x1 ;  /* 0xffffffffff077424 */ /* 0x000fe200078e00ff */
[----:B------:R-:W-:Y:S02]  /*e7d0*/  IADD3.X R17, R17, UR13, RZ, P1, !PT ;  /* 0x0000000d11117c10 */ /* 0x000fe40008ffe4ff */
[----:B------:R-:W-:-:S02]  /*e7e0*/  ISETP.GE.U32.AND P1, PT, R18, UR4, PT ;  /* 0x0000000412007c0c */ /* 0x000fc4000bf26070 */
[----:B------:R-:W-:Y:S02]  /*e7f0*/  @P3 LOP3.LUT R0, R0, 0x1, R5, 0x78, !PT ;  /* 0x0000000100003812 */ /* 0x000fe400078e7805 */
[----:B------:R-:W-:-:S13]  /*e800*/  ISETP.GE.U32.AND.EX P1, PT, R17, UR5, PT, P1 ;  /* 0x0000000511007c0c */ /* 0x000fda000bf26110 */
[----:B0-----:R-:W-:Y:S05]  /*e810*/  @P1 BRA `(.L_x_394) ;  /* 0x0000000400581947 */ /* 0x001fea0003800000 */
[----:B------:R-:W-:Y:S01]  /*e820*/  ULDC.64 UR4, c[0x0][0x628] ;  /* 0x00018a0000047ab9 */ /* 0x000fe20000000a00 */
[----:B------:R-:W0:Y:S01]  /*e830*/  S2R R15, SR_CTAID.X ;  /* 0x00000000000f7919 */ /* 0x000e220000002500 */
[----:B------:R-:W-:Y:S01]  /*e840*/  ISETP.NE.U32.AND P1, PT, RZ, UR4, PT ;  /* 0x00000004ff007c0c */ /* 0x000fe2000bf25070 */
[----:B------:R-:W-:Y:S01]  /*e850*/  ULDC UR7, c[0x0][0x630] ;  /* 0x00018c0000077ab9 */ /* 0x000fe20000000800 */
[----:B------:R-:W-:Y:S01]  /*e860*/  IMAD.MOV.U32 R4, RZ, RZ, R18 ;  /* 0x000000ffff047224 */ /* 0x000fe200078e0012 */
[----:B------:R-:W1:Y:S01]  /*e870*/  S2R R14, SR_CTAID.Y ;  /* 0x00000000000e7919 */ /* 0x000e620000002600 */
[----:B------:R-:W-:Y:S01]  /*e880*/  ISETP.NE.AND.EX P1, PT, RZ, UR5, PT, P1 ;  /* 0x00000005ff007c0c */ /* 0x000fe2000bf25310 */
[----:B------:R-:W-:-:S12]  /*e890*/  IMAD.MOV.U32 R5, RZ, RZ, R17 ;  /* 0x000000ffff057224 */ /* 0x000fd800078e0011 */
[----:B------:R-:W-:Y:S05]  /*e8a0*/  @!P1 BRA `(.L_x_395) ;  /* 0x0000000000289947 */ /* 0x000fea0003800000 */
[----:B------:R-:W-:Y:S02]  /*e8b0*/  ULDC UR6, c[0x0][0x634] ;  /* 0x00018d0000067ab9 */ /* 0x000fe40000000800 */
[----:B------:R-:W-:-:S05]  /*e8c0*/  IADD3 R9, P1, R18, UR6, RZ ;  /* 0x0000000612097c10 */ /* 0x000fca000ff3e0ff */
[----:B------:R-:W-:-:S04]  /*e8d0*/  IMAD.X R19, RZ, RZ, R17, P1 ;  /* 0x000000ffff137224 */ /* 0x000fc800008e0611 */
[----:B------:R-:W-:-:S04]  /*e8e0*/  IMAD.WIDE.U32 R6, R19, UR4, RZ ;  /* 0x0000000413067c25 */ /* 0x000fc8000f8e00ff */
[----:B------:R-:W-:-:S04]  /*e8f0*/  IMAD.WIDE.U32 R6, P1, R9, UR5, R6 ;  /* 0x0000000509067c25 */ /* 0x000fc8000f820006 */
[----:B------:R-:W-:-:S04]  /*e900*/  IMAD.WIDE.U32 R8, R9, UR4, RZ ;  /* 0x0000000409087c25 */ /* 0x000fc8000f8e00ff */
[----:B------:R-:W-:Y:S01]  /*e910*/  IMAD.X R5, RZ, RZ, RZ, P1 ;  /* 0x000000ffff057224 */ /* 0x000fe200008e06ff */
[----:B------:R-:W-:Y:S01]  /*e920*/  IADD3 RZ, P1, R9, R6, RZ ;  /* 0x0000000609ff7210 */ /* 0x000fe20007f3e0ff */
[----:B------:R-:W-:-:S04]  /*e930*/  IMAD.MOV.U32 R4, RZ, RZ, R7 ;  /* 0x000000ffff047224 */ /* 0x000fc800078e0007 */
[----:B------:R-:W-:-:S08]  /*e940*/  IMAD.WIDE.U32.X R4, R19, UR5, R4, P1 ;  /* 0x0000000513047c25 */ /* 0x000fd000088e0404 */
.L_x_395:
[--C-:B------:R-:W-:Y:S01]  /*e950*/  SHF.R.U64 R8, R4, UR7, R5.reuse ;  /* 0x0000000704087c19 */ /* 0x100fe20008001205 */
[----:B------:R-:W-:Y:S01]  /*e960*/  ULDC.64 UR4, c[0x0][0x620] ;  /* 0x0001880000047ab9 */ /* 0x000fe20000000a00 */
[----:B------:R-:W-:Y:S01]  /*e970*/  SHF.R.U32.HI R4, RZ, UR7, R5 ;  /* 0x00000007ff047c19 */ /* 0x000fe20008011605 */
[----:B------:R-:W-:Y:S01]  /*e980*/  IMAD.MOV.U32 R5, RZ, RZ, R17 ;  /* 0x000000ffff057224 */ /* 0x000fe200078e0011 */
[----:B------:R-:W-:Y:S01]  /*e990*/  IADD3 R7, P1, RZ, -R8, RZ ;  /* 0x80000008ff077210 */ /* 0x000fe20007f3e0ff */
[----:B------:R-:W2:Y:S01]  /*e9a0*/  LDC R22, c[0x0][0x144] ;  /* 0x00005100ff167b82 */ /* 0x000ea20000000800 */
[----:B0-----:R-:W-:Y:S01]  /*e9b0*/  I2FP.F32.U32 R9, R15 ;  /* 0x0000000f00097245 */ /* 0x001fe20000201000 */
[----:B------:R-:W-:Y:S01]  /*e9c0*/  ULDC.64 UR8, c[0x0][0x640] ;  /* 0x0001900000087ab9 */ /* 0x000fe20000000a00 */
[----:B------:R-:W-:Y:S01]  /*e9d0*/  ULDC UR6, c[0x0][0x608] ;  /* 0x0001820000067ab9 */ /* 0x000fe20000000800 */
[----:B------:R-:W-:Y:S01]  /*e9e0*/  IMAD.X R4, RZ, RZ, ~R4, P1 ;  /* 0x000000ffff047224 */ /* 0x000fe200008e0e04 */
[----:B------:R-:W-:-:S03]  /*e9f0*/  ISETP.NE.U32.AND P1, PT, RZ, UR8, PT ;  /* 0x00000008ff007c0c */ /* 0x000fc6000bf25070 */
[----:B------:R-:W-:Y:S01]  /*ea00*/  IMAD R6, R4, UR4, RZ ;  /* 0x0000000404067c24 */ /* 0x000fe2000f8e02ff */
[----:B------:R-:W0:Y:S01]  /*ea10*/  LDC R19, c[0x0][0x148] ;  /* 0x00005200ff137b82 */ /* 0x000e220000000800 */
[----:B------:R-:W-:Y:S01]  /*ea20*/  IMAD.MOV.U32 R4, RZ, RZ, R18 ;  /* 0x000000ffff047224 */ /* 0x000fe200078e0012 */
[----:B------:R-:W-:-:S03]  /*ea30*/  ISETP.NE.AND.EX P1, PT, RZ, UR9, PT, P1 ;  /* 0x00000009ff007c0c */ /* 0x000fc6000bf25310 */
[----:B------:R-:W-:Y:S01]  /*ea40*/  IMAD.WIDE.U32 R4, R7, UR4, R4 ;  /* 0x0000000407047c25 */ /* 0x000fe2000f8e0004 */
[----:B------:R-:W-:-:S03]  /*ea50*/  ULDC UR4, c[0x0][0x150] ;  /* 0x0000540000047ab9 */ /* 0x000fc60000000800 */
[----:B------:R-:W-:Y:S02]  /*ea60*/  IMAD R7, R7, UR5, R6 ;  /* 0x0000000507077c24 */ /* 0x000fe4000f8e0206 */
[----:B------:R-:W-:Y:S01]  /*ea70*/  FMUL R6, R9, UR4 ;  /* 0x0000000409067c20 */ /* 0x000fe20008400000 */
[----:B------:R-:W-:Y:S01]  /*ea80*/  ULDC UR4, c[0x0][0x618] ;  /* 0x0001860000047ab9 */ /* 0x000fe20000000800 */
[----:B------:R-:W-:Y:S01]  /*ea90*/  ULDC UR5, c[0x0][0x154] ;  /* 0x0000550000057ab9 */ /* 0x000fe20000000800 */
[----:B------:R-:W-:-:S03]  /*eaa0*/  IMAD.IADD R5, R5, 0x1, R7 ;  /* 0x0000000105057824 */ /* 0x000fc600078e0207 */
[----:B------:R-:W3:Y:S02]  /*eab0*/  F2I.U32.TRUNC.NTZ R6, R6 ;  /* 0x0000000600067305 */ /* 0x000ee4000020f000 */
[----:B------:R-:W-:Y:S02]  /*eac0*/  SHF.R.U64 R9, R4, UR4, R5 ;  /* 0x0000000404097c19 */ /* 0x000fe40008001205 */
[----:B-1----:R-:W-:-:S05]  /*ead0*/  I2FP.F32.U32 R4, R14 ;  /* 0x0000000e00047245 */ /* 0x002fca0000201000 */
[----:B------:R-:W-:Y:S01]  /*eae0*/  FMUL R21, R4, UR5 ;  /* 0x0000000504157c20 */ /* 0x000fe20008400000 */
[----:B------:R-:W-:Y:S01]  /*eaf0*/  SHF.R.U32.HI R4, RZ, UR4, R5 ;  /* 0x00000004ff047c19 */ /* 0x000fe20008011605 */
[----:B------:R-:W-:-:S03]  /*eb00*/  ULDC UR4, c[0x0][0x658] ;  /* 0x0001960000047ab9 */ /* 0x000fc60000000800 */
[--C-:B------:R-:W-:Y:S01]  /*eb10*/  SHF.R.U64 R20, R9, UR6, R4.reuse ;  /* 0x0000000609147c19 */ /* 0x100fe20008001204 */
[----:B------:R-:W1:Y:S01]  /*eb20*/  F2I.U32.TRUNC.NTZ R21, R21 ;  /* 0x0000001500157305 */ /* 0x000e62000020f000 */
[----:B------:R-:W-:Y:S01]  /*eb30*/  SHF.R.U32.HI R5, RZ, UR6, R4 ;  /* 0x00000006ff057c19 */ /* 0x000fe20008011604 */
[----:B---3--:R-:W-:-:S03]  /*eb40*/  IMAD.MOV R6, RZ, RZ, -R6 ;  /* 0x000000ffff067224 */ /* 0x008fc600078e0a06 */
[----:B------:R-:W-:Y:S01]  /*eb50*/  SHF.R.U64 R16, R20, UR4, R5 ;  /* 0x0000000414107c19 */ /* 0x000fe20008001205 */
[----:B--2---:R-:W-:Y:S01]  /*eb60*/  IMAD R15, R22, R6, R15 ;  /* 0x00000006160f7224 */ /* 0x004fe200078e020f */
[----:B------:R-:W-:-:S03]  /*eb70*/  SHF.R.U32.HI R23, RZ, UR4, R5 ;  /* 0x00000004ff177c19 */ /* 0x000fc60008011605 */
[----:B------:R-:W-:Y:S02]  /*eb80*/  IMAD.MOV.U32 R4, RZ, RZ, R16 ;  /* 0x000000ffff047224 */ /* 0x000fe400078e0010 */
[----:B------:R-:W-:Y:S01]  /*eb90*/  IMAD.MOV.U32 R5, RZ, RZ, R23 ;  /* 0x000000ffff057224 */ /* 0x000fe200078e0017 */
[----:B------:R-:W-:Y:S06]  /*eba0*/  @!P1 BRA `(.L_x_396) ;  /* 0x0000000000289947 */ /* 0x000fec0003800000 */
[----:B------:R-:W-:Y:S02]  /*ebb0*/  ULDC UR4, c[0x0][0x64c] ;  /* 0x0001930000047ab9 */ /* 0x000fe40000000800 */
[----:B------:R-:W-:-:S05]  /*ebc0*/  IADD3 R5, P1, R16, UR4, RZ ;  /* 0x0000000410057c10 */ /* 0x000fca000ff3e0ff */
[----:B------:R-:W-:-:S04]  /*ebd0*/  IMAD.X R23, RZ, RZ, R23, P1 ;  /* 0x000000ffff177224 */ /* 0x000fc800008e0617 */
[----:B------:R-:W-:-:S04]  /*ebe0*/  IMAD.WIDE.U32 R6, R23, UR8, RZ ;  /* 0x0000000817067c25 */ /* 0x000fc8000f8e00ff */
[----:B------:R-:W-:-:S04]  /*ebf0*/  IMAD.WIDE.U32 R6, P1, R5, UR9, R6 ;  /* 0x0000000905067c25 */ /* 0x000fc8000f820006 */
[----:B------:R-:W-:-:S04]  /*ec00*/  IMAD.WIDE.U32 R4, R5, UR8, RZ ;  /* 0x0000000805047c25 */ /* 0x000fc8000f8e00ff */
[----:B------:R-:W-:Y:S01]  /*ec10*/  IMAD.MOV.U32 R4, RZ, RZ, R7 ;  /* 0x000000ffff047224 */ /* 0x000fe200078e0007 */
[----:B------:R-:W-:Y:S01]  /*ec20*/  IADD3 RZ, P3, R5, R6, RZ ;  /* 0x0000000605ff7210 */ /* 0x000fe20007f7e0ff */
[----:B------:R-:W-:-:S04]  /*ec30*/  IMAD.X R5, RZ, RZ, RZ, P1 ;  /* 0x000000ffff057224 */ /* 0x000fc800008e06ff */
[----:B------:R-:W-:-:S08]  /*ec40*/  IMAD.WIDE.U32.X R4, R23, UR9, R4, P3 ;  /* 0x0000000917047c25 */ /* 0x000fd000098e0404 */
.L_x_396:
[----:B------:R-:W2:Y:S01]  /*ec50*/  LDC R6, c[0x0][0x65c] ;  /* 0x00019700ff067b82 */ /* 0x000ea20000000800 */
[----:B------:R-:W-:Y:S01]  /*ec60*/  ULDC UR4, c[0x0][0x648] ;  /* 0x0001920000047ab9 */ /* 0x000fe20000000800 */
[----:B------:R-:W-:Y:S01]  /*ec70*/  LOP3.LUT R20, R20, UR17, RZ, 0xc0, !PT ;  /* 0x0000001114147c12 */ /* 0x000fe2000f8ec0ff */
[----:B-1----:R-:W-:Y:S01]  /*ec80*/  IMAD.MOV R21, RZ, RZ, -R21 ;  /* 0x000000ffff157224 */ /* 0x002fe200078e0a15 */
[----:B------:R-:W-:Y:S01]  /*ec90*/  SHF.R.U64 R5, R4, UR4, R5 ;  /* 0x0000000404057c19 */ /* 0x000fe20008001205 */
[----:B------:R-:W-:Y:S01]  /*eca0*/  ULDC UR4, c[0x0][0x638] ;  /* 0x00018e0000047ab9 */ /* 0x000fe20000000800 */
[----:B------:R-:W-:Y:S01]  /*ecb0*/  LOP3.LUT R9, R9, UR16, RZ, 0xc0, !PT ;  /* 0x0000001009097c12 */ /* 0x000fe2000f8ec0ff */
[----:B------:R-:W-:Y:S01]  /*ecc0*/  ULDC UR5, c[0x0][0x610] ;  /* 0x0001840000057ab9 */ /* 0x000fe20000000800 */
[----:B------:R-:W-:Y:S02]  /*ecd0*/  IMAD.MOV.U32 R4, RZ, RZ, 0x1 ;  /* 0x00000001ff047424 */ /* 0x000fe400078e00ff */
[----:B------:R-:W-:-:S02]  /*ece0*/  IMAD.MOV R7, RZ, RZ, -R5 ;  /* 0x000000ffff077224 */ /* 0x000fc400078e0a05 */
[----:B------:R-:W-:Y:S02]  /*ecf0*/  IMAD R20, R5, UR18, R20 ;  /* 0x0000001205147c24 */ /* 0x000fe4000f8e0214 */
[----:B------:R-:W-:Y:S01]  /*ed00*/  IMAD R16, R7, UR4, R16 ;  /* 0x0000000407107c24 */ /* 0x000fe2000f8e0210 */
[----:B------:R-:W-:-:S03]  /*ed10*/  ULDC UR4, c[0x0][0x600] ;  /* 0x0001800000047ab9 */ /* 0x000fc60000000800 */
[----:B------:R-:W-:Y:S01]  /*ed20*/  IMAD R16, R16, UR4, R9 ;  /* 0x0000000410107c24 */ /* 0x000fe2000f8e0209 */
[----:B--2---:R-:W-:-:S13]  /*ed30*/  ISETP.NE.AND P1, PT, R6, 0x1, PT ;  /* 0x000000010600780c */ /* 0x004fda0003f25270 */
[----:B0-----:R-:W-:-:S04]  /*ed40*/  @P1 IMAD R15, R19, R21, R14 ;  /* 0x00000015130f1224 */ /* 0x001fc800078e020e */
[----:B------:R-:W-:-:S05]  /*ed50*/  IMAD R15, R20, UR5, R15 ;  /* 0x00000005140f7c24 */ /* 0x000fca000f8e020f */
[----:B------:R-:W-:Y:S02]  /*ed60*/  SEL R9, R16, R15, !P1 ;  /* 0x0000000f10097207 */ /* 0x000fe40004800000 */
[----:B------:R-:W-:-:S07]  /*ed70*/  SEL R7, R15, R16, !P1 ;  /* 0x000000100f077207 */ /* 0x000fce0004800000 */
.L_x_394:
[----:B------:R-:W-:Y:S05]  /*ed80*/  BSYNC B1 ;  /* 0x0000000000017941 */ /* 0x000fea0003800000 */
.L_x_393:
[----:B------:R-:W-:-:S13]  /*ed90*/  LOP3.LUT P1, RZ, R4, 0xff, RZ, 0xc0, !PT ;  /* 0x000000ff04ff7812 */ /* 0x000fda000782c0ff */
[----:B------:R-:W-:Y:S05]  /*eda0*/  @P1 BRA `(.L_x_397) ;  /* 0xfffffff400381947 */ /* 0x000fea000383ffff */
[----:B------:R-:W-:Y:S05]  /*edb0*/  BSYNC B0 ;  /* 0x0000000000007941 */ /* 0x000fea0003800000 */
.L_x_385:
[----:B------:R-:W-:-:S03]  /*edc0*/  UMOV UR4, 0xffffffff ;  /* 0xffffffff00047882 */ /* 0x000fc60000000000 */
[----:B------:R-:W-:Y:S05]  /*edd0*/  BRA.DIV UR4, `(.L_x_398) ;  /* 0x0000000e04347947 */ /* 0x000fea000b800000 */
[----:B------:R-:W-:-:S13]  /*ede0*/  ELECT P6, URZ, PT ;  /* 0x00000000003f782f */ /* 0x000fda00038c0000 */
.L_x_427:
[----:B------:R-:W-:Y:S04]  /*edf0*/  BSSY B0, `(.L_x_399) ;  /* 0x00000b2000007945 */ /* 0x000fe80003800000 */
[----:B------:R-:W-:Y:S05]  /*ee00*/  @!P6 BRA `(.L_x_400) ;  /* 0x0000000800c0e947 */ /* 0x000fea0003800000 */
[----:B------:R-:W-:-:S04]  /*ee10*/  LOP3.LUT R2, R2, 0x2, RZ, 0xfc, !PT ;  /* 0x0000000202027812 */ /* 0x000fc800078efcff */
[----:B------:R-:W-:-:S13]  /*ee20*/  ISETP.NE.AND P0, PT, R2, 0x3, PT ;  /* 0x000000030200780c */ /* 0x000fda0003f05270 */
[----:B------:R-:W-:Y:S05]  /*ee30*/  @!P0 BRA `(.L_x_401) ;  /* 0x0000000000048947 */ /* 0x000fea0003800000 */
[----:B------:R-:W-:Y:S01]  /*ee40*/  BPT.TRAP 0x1 ;  /* 0x000000040000795c */ /* 0x000fe20000300000 */
.L_x_401:
[----:B------:R-:W0:Y:S01]  /*ee50*/  S2R R3, SR_CgaCtaId ;  /* 0x0000000000037919 */ /* 0x000e220000008800 */
[----:B------:R-:W-:-:S04]  /*ee60*/  MOV R2, 0x400 ;  /* 0x0000040000027802 */ /* 0x000fc80000000f00 */
[----:B0-----:R-:W-:Y:S02]  /*ee70*/  LEA R3, R3, R2, 0x18 ;  /* 0x0000000203037211 */ /* 0x001fe400078ec0ff */
[----:B------:R-:W-:-:S03]  /*ee80*/  SHF.L.U32 R2, R0, 0x1f, RZ ;  /* 0x0000001f00027819 */ /* 0x000fc600000006ff */
[----:B------:R-:W-:-:S04]  /*ee90*/  VIADD R3, R3, 0x98 ;  /* 0x0000009803037836 */ /* 0x000fc80000000000 */
[C---:B------:R-:W-:Y:S02]  /*eea0*/  IMAD R7, R12.reuse, 0x8, R3 ;  /* 0x000000080c077824 */ /* 0x040fe400078e0203 */
[----:B------:R-:W-:Y:S02]  /*eeb0*/  VIADD R12, R12, 0x1 ;  /* 0x000000010c0c7836 */ /* 0x000fe40000000000 */
[----:B------:R-:W0:Y:S03]  /*eec0*/  SYNCS.PHASECHK.TRANS64.TRYWAIT P0, [R7+URZ], R2 ;  /* 0x00000002070075a7 */ /* 0x000e26000800017f */
[----:B------:R-:W-:-:S04]  /*eed0*/  ISETP.NE.AND P1, PT, R12, 0x13, PT ;  /* 0x000000130c00780c */ /* 0x000fc80003f25270 */
[----:B------:R-:W-:Y:S02]  /*eee0*/  SEL R5, RZ, 0x1, P1 ;  /* 0x00000001ff057807 */ /* 0x000fe40000800000 */
[----:B------:R-:W-:Y:S02]  /*eef0*/  SEL R12, R12, RZ, P1 ;  /* 0x000000ff0c0c7207 */ /* 0x000fe40000800000 */
[----:B------:R-:W-:-:S03]  /*ef00*/  LOP3.LUT R5, R0, R5, RZ, 0x3c, !PT ;  /* 0x0000000500057212 */ /* 0x000fc600078e3cff */
[----:B------:R-:W-:Y:S01]  /*ef10*/  IMAD R9, R12, 0x8, R3 ;  /* 0x000000080c097824 */ /* 0x000fe200078e0203 */
[----:B------:R-:W-:Y:S01]  /*ef20*/  SHF.L.U32 R4, R5, 0x1f, RZ ;  /* 0x0000001f05047819 */ /* 0x000fe200000006ff */
[----:B0-----:R-:W-:Y:S06]  /*ef30*/  @!P0 BRA `(.L_x_402) ;  /* 0x0000000800fc8947 */ /* 0x001fec0003800000 */
.L_x_428:
[----:B------:R-:W1:Y:S01]  /*ef40*/  SYNCS.PHASECHK.TRANS64.TRYWAIT P0, [R9+URZ], R4 ;  /* 0x00000004090075a7 */ /* 0x000e62000800017f */
[----:B------:R-:W-:-:S05]  /*ef50*/  VIADD R0, R12, 0x1 ;  /* 0x000000010c007836 */ /* 0x000fca0000000000 */
[----:B------:R-:W-:-:S04]  /*ef60*/  ISETP.NE.AND P1, PT, R0, 0x13, PT ;  /* 0x000000130000780c */ /* 0x000fc80003f25270 */
[----:B0-----:R-:W-:Y:S02]  /*ef70*/  SEL R2, RZ, 0x1, P1 ;  /* 0x00000001ff027807 */ /* 0x001fe40000800000 */
[----:B------:R-:W-:Y:S02]  /*ef80*/  SEL R0, R0, RZ, P1 ;  /* 0x000000ff00007207 */ /* 0x000fe40000800000 */
[----:B------:R-:W-:-:S03]  /*ef90*/  LOP3.LUT R7, R5, R2, RZ, 0x3c, !PT ;  /* 0x0000000205077212 */ /* 0x000fc600078e3cff */
[----:B------:R-:W-:Y:S01]  /*efa0*/  IMAD R6, R0, 0x8, R3 ;  /* 0x0000000800067824 */ /* 0x000fe200078e0203 */
[----:B------:R-:W-:Y:S01]  /*efb0*/  SHF.L.U32 R5, R7, 0x1f, RZ ;  /* 0x0000001f07057819 */ /* 0x000fe200000006ff */
[----:B-1----:R-:W-:Y:S06]  /*efc0*/  @!P0 BRA `(.L_x_403) ;  /* 0x0000000800ec8947 */ /* 0x002fec0003800000 */
.L_x_429:
[----:B------:R-:W1:Y:S01]  /*efd0*/  SYNCS.PHASECHK.TRANS64.TRYWAIT P0, [R6+URZ], R5 ;  /* 0x00000005060075a7 */ /* 0x000e62000800017f */
[----:B------:R-:W-:-:S05]  /*efe0*/  VIADD R0, R0, 0x1 ;  /* 0x0000000100007836 */ /* 0x000fca0000000000 */
[----:B------:R-:W-:-:S04]  /*eff0*/  ISETP.NE.AND P1, PT, R0, 0x13, PT ;  /* 0x000000130000780c */ /* 0x000fc80003f25270 */
[----:B------:R-:W-:Y:S02]  /*f000*/  SEL R2, RZ, 0x1, P1 ;  /* 0x00000001ff027807 */ /* 0x000fe40000800000 */
[----:B------:R-:W-:Y:S02]  /*f010*/  SEL R0, R0, RZ, P1 ;  /* 0x000000ff00007207 */ /* 0x000fe40000800000 */
[----:B------:R-:W-:-:S03]  /*f020*/  LOP3.LUT R7, R7, R2, RZ, 0x3c, !PT ;  /* 0x0000000207077212 */ /* 0x000fc600078e3cff */
[----:B0-----:R-:W-:Y:S01]  /*f030*/  IMAD R9, R0, 0x8, R3 ;  /* 0x0000000800097824 */ /* 0x001fe200078e0203 */
[----:B------:R-:W-:Y:S01]  /*f040*/  SHF.L.U32 R4, R7, 0x1f, RZ ;  /* 0x0000001f07047819 */ /* 0x000fe200000006ff */
[----:B-1----:R-:W-:Y:S06]  /*f050*/  @!P0 BRA `(.L_x_404) ;  /* 0x0000000800dc8947 */ /* 0x002fec0003800000 */
.L_x_430:
        /* <DEDUP_REMOVED lines=9> */
.L_x_431:
        /* <DEDUP_REMOVED lines=9> */
.L_x_432:
        /* <DEDUP_REMOVED lines=9> */
.L_x_433:
        /* <DEDUP_REMOVED lines=9> */
.L_x_434:
        /* <DEDUP_REMOVED lines=9> */
.L_x_435:
        /* <DEDUP_REMOVED lines=9> */
.L_x_436:
        /* <DEDUP_REMOVED lines=9> */
.L_x_437:
        /* <DEDUP_REMOVED lines=9> */
.L_x_438:
        /* <DEDUP_REMOVED lines=9> */
.L_x_439:
        /* <DEDUP_REMOVED lines=9> */
.L_x_440:
        /* <DEDUP_REMOVED lines=9> */
.L_x_441:
        /* <DEDUP_REMOVED lines=9> */
.L_x_442:
        /* <DEDUP_REMOVED lines=9> */
.L_x_443:
        /* <DEDUP_REMOVED lines=9> */
.L_x_444:
[----:B------:R-:W1:Y:S01]  /*f840*/  SYNCS.PHASECHK.TRANS64.TRYWAIT P0, [R9+URZ], R4 ;  /* 0x00000004090075a7 */ /* 0x000e62000800017f */
[----:B------:R-:W-:-:S05]  /*f850*/  VIADD R0, R0, 0x1 ;  /* 0x0000000100007836 */ /* 0x000fca0000000000 */
[----:B------:R-:W-:-:S04]  /*f860*/  ISETP.NE.AND P1, PT, R0, 0x13, PT ;  /* 0x000000130000780c */ /* 0x000fc80003f25270 */
[----:B------:R-:W-:Y:S02]  /*f870*/  SEL R2, RZ, 0x1, P1 ;  /* 0x00000001ff027807 */ /* 0x000fe40000800000 */
[----:B------:R-:W-:Y:S02]  /*f880*/  SEL R0, R0, RZ, P1 ;  /* 0x000000ff00007207 */ /* 0x000fe40000800000 */
[----:B------:R-:W-:Y:S01]  /*f890*/  LOP3.LUT R2, R7, R2, RZ, 0x3c, !PT ;  /* 0x0000000207027212 */ /* 0x000fe200078e3cff */
[----:B-1----:R-:W-:Y:S06]  /*f8a0*/  @!P0 BRA `(.L_x_419) ;  /* 0x0000000400f48947 */ /* 0x002fec0003800000 */
.L_x_445:
[----:B------:R-:W-:Y:S01]  /*f8b0*/  IMAD R3, R0, 0x8, R3 ;  /* 0x0000000800037824 */ /* 0x000fe200078e0203 */
[----:B------:R-:W-:-:S07]  /*f8c0*/  SHF.L.U32 R0, R2, 0x1f, RZ ;  /* 0x0000001f02007819 */ /* 0x000fce00000006ff */
.L_x_420:
[----:B--2---:R2:W3:Y:S02]  /*f8d0*/  SYNCS.PHASECHK.TRANS64.TRYWAIT P0, [R3+URZ], R0 ;  /* 0x00000000030075a7 */ /* 0x0044e4000800017f */
[----:B---3--:R-:W-:Y:S05]  /*f8e0*/  @!P0 NANOSLEEP.SYNCS 0x989680 ;  /* 0x009896800000895d */ /* 0x008fea0003900000 */
[----:B------:R-:W3:Y:S02]  /*f8f0*/  @!P0 SYNCS.PHASECHK.TRANS64 P0, [R3+URZ], R0 ;  /* 0x00000000030085a7 */ /* 0x000ee4000800007f */
[----:B---3--:R-:W-:Y:S05]  /*f900*/  @!P0 BRA `(.L_x_420) ;  /* 0xfffffffc00f08947 */ /* 0x008fea000383ffff */
.L_x_400:
[----:B------:R-:W-:Y:S05]  /*f910*/  BSYNC B0 ;  /* 0x0000000000007941 */ /* 0x000fea0003800000 */
.L_x_399:
[----:B------:R-:W-:Y:S05]  /*f920*/  EXIT ;  /* 0x000000000000794d */ /* 0x000fea0003800000 */
.L_x_18:
[----:B----4-:R4:W0:Y:S02]  /*f930*/  SYNCS.PHASECHK.TRANS64.TRYWAIT P1, [R3+URZ], R0 ;  /* 0x00000000030075a7 */ /* 0x010824000802017f */
[----:B0-----:R-:W-:Y:S05]  /*f940*/  @!P1 NANOSLEEP.SYNCS 0x989680 ;  /* 0x009896800000995d */ /* 0x001fea0003900000 */
[----:B------:R-:W0:Y:S02]  /*f950*/  @!P1 SYNCS.PHASECHK.TRANS64 P1, [R3+URZ], R0 ;  /* 0x00000000030095a7 */ /* 0x000e24000802007f */
[----:B0-----:R-:W-:Y:S05]  /*f960*/  @!P1 BRA `(.L_x_18) ;  /* 0xfffffffc00f09947 */ /* 0x001fea000383ffff */
[----:B------:R-:W-:Y:S05]  /*f970*/  BRA `(.L_x_17) ;  /* 0xffffff1800b07947 */ /* 0x000fea000383ffff */
.L_x_23:
[----:B--2---:R-:W-:-:S04]  /*f980*/  IMAD.U32 R5, RZ, RZ, UR4 ;  /* 0x00000004ff057e24 */ /* 0x004fc8000f8e00ff */
[----:B------:R2:W3:Y:S03]  /*f990*/  SYNCS.PHASECHK.TRANS64.TRYWAIT P1, [R5+URZ], R4 ;  /* 0x00000004050075a7 */ /* 0x0004e6000802017f */
[----:B---3--:R-:W-:Y:S05]  /*f9a0*/  @!P1 NANOSLEEP.SYNCS 0x989680 ;  /* 0x009896800000995d */ /* 0x008fea0003900000 */
[----:B------:R-:W3:Y:S02]  /*f9b0*/  @!P1 SYNCS.PHASECHK.TRANS64 P1, [R5+URZ], R4 ;  /* 0x00000004050095a7 */ /* 0x000ee4000802007f */
[----:B---3--:R-:W-:Y:S05]  /*f9c0*/  @!P1 BRA `(.L_x_23) ;  /* 0xfffffffc00ec9947 */ /* 0x008fea000383ffff */
[----:B------:R-:W-:Y:S05]  /*f9d0*/  BRA `(.L_x_22) ;  /* 0xffffff2400287947 */ /* 0x000fea000383ffff */
.L_x_386:
[----:B------:R-:W-:Y:S01]  /*f9e0*/  BSSY B1, `(.L_x_421) ;  /* 0x0000006000017945 */ /* 0x000fe20003800000 */
[----:B------:R-:W-:-:S07]  /*f9f0*/  IMAD.MOV.U32 R15, RZ, RZ, -0x1 ;  /* 0xffffffffff0f7424 */ /* 0x000fce00078e00ff */
[----:B------:R-:W-:Y:S05]  /*fa00*/  WARPSYNC.COLLECTIVE R15, `(.L_x_422) ;  /* 0x000000000f0c7348 */ /* 0x000fea0003c00000 */
[----:B------:R-:W-:Y:S02]  /*fa10*/  ELECT P6, UR62, PT ;  /* 0x00000000003e782f */ /* 0x000fe400038c0000 */
[----:B------:R-:W-:Y:S01]  /*fa20*/  MOV R14, UR62 ;  /* 0x0000003e000e7c02 */ /* 0x000fe20008000f00 */
[----:B------:R-:W-:Y:S10]  /*fa30*/  ENDCOLLECTIVE ;  /* 0x000000000000791b */ /* 0x000ff40003800000 */
.L_x_422:
[----:B------:R-:W-:Y:S05]  /*fa40*/  BSYNC B1 ;  /* 0x0000000000017941 */ /* 0x000fea0003800000 */
.L_x_421:
[----:B------:R-:W-:Y:S05]  /*fa50*/  BRA `(.L_x_423) ;  /* 0xffffffe800187947 */ /* 0x000fea000383ffff */
.L_x_389:
[----:B0-----:R0:W1:Y:S02]  /*fa60*/  SYNCS.PHASECHK.TRANS64.TRYWAIT P1, [R14+URZ+0x98], R7 ;  /* 0x000098070e0075a7 */ /* 0x001064000802017f */
[----:B-1----:R-:W-:Y:S05]  /*fa70*/  @!P1 NANOSLEEP.SYNCS 0x989680 ;  /* 0x009896800000995d */ /* 0x002fea0003900000 */
[----:B------:R-:W1:Y:S02]  /*fa80*/  @!P1 SYNCS.PHASECHK.TRANS64 P1, [R14+URZ+0x98], R7 ;  /* 0x000098070e0095a7 */ /* 0x000e64000802007f */
[----:B-1----:R-:W-:Y:S05]  /*fa90*/  @!P1 BRA `(.L_x_389) ;  /* 0xfffffffc00f09947 */ /* 0x002fea000383ffff */
[----:B------:R-:W-:Y:S05]  /*faa0*/  BRA `(.L_x_424) ;  /* 0xffffffe8004c7947 */ /* 0x000fea000383ffff */
.L_x_398:
[----:B------:R-:W-:Y:S01]  /*fab0*/  BSSY B0, `(.L_x_425) ;  /* 0x0000006000007945 */ /* 0x000fe20003800000 */
[----:B------:R-:W-:-:S07]  /*fac0*/  IMAD.MOV.U32 R15, RZ, RZ, -0x1 ;  /* 0xffffffffff0f7424 */ /* 0x000fce00078e00ff */
[----:B------:R-:W-:Y:S05]  /*fad0*/  WARPSYNC.COLLECTIVE R15, `(.L_x_426) ;  /* 0x000000000f0c7348 */ /* 0x000fea0003c00000 */
[----:B------:R-:W-:Y:S02]  /*fae0*/  ELECT P6, UR62, PT ;  /* 0x00000000003e782f */ /* 0x000fe400038c0000 */
[----:B------:R-:W-:Y:S01]  /*faf0*/  MOV R14, UR62 ;  /* 0x0000003e000e7c02 */ /* 0x000fe20008000f00 */
[----:B------:R-:W-:Y:S10]  /*fb00*/  ENDCOLLECTIVE ;  /* 0x000000000000791b */ /* 0x000ff40003800000 */
.L_x_426:
[----:B------:R-:W-:Y:S05]  /*fb10*/  BSYNC B0 ;  /* 0x0000000000007941 */ /* 0x000fea0003800000 */
.L_x_425:
[----:B------:R-:W-:Y:S05]  /*fb20*/  BRA `(.L_x_427) ;  /* 0xfffffff000b07947 */ /* 0x000fea000383ffff */
.L_x_402:
[----:B0-----:R0:W1:Y:S02]  /*fb30*/  SYNCS.PHASECHK.TRANS64.TRYWAIT P0, [R7+URZ], R2 ;  /* 0x00000002070075a7 */ /* 0x001064000800017f */
[----:B-1----:R-:W-:Y:S05]  /*fb40*/  @!P0 NANOSLEEP.SYNCS 0x989680 ;  /* 0x009896800000895d */ /* 0x002fea0003900000 */
[----:B------:R-:W1:Y:S02]  /*fb50*/  @!P0 SYNCS.PHASECHK.TRANS64 P0, [R7+URZ], R2 ;  /* 0x00000002070085a7 */ /* 0x000e64000800007f */
[----:B-1----:R-:W-:Y:S05]  /*fb60*/  @!P0 BRA `(.L_x_402) ;  /* 0xfffffffc00f08947 */ /* 0x002fea000383ffff */
[----:B------:R-:W-:Y:S05]  /*fb70*/  BRA `(.L_x_428) ;  /* 0xfffffff000f07947 */ /* 0x000fea000383ffff */
.L_x_403:
[----:B0-----:R0:W1:Y:S02]  /*fb80*/  SYNCS.PHASECHK.TRANS64.TRYWAIT P0, [R9+URZ], R4 ;  /* 0x00000004090075a7 */ /* 0x001064000800017f */
[----:B-1----:R-:W-:Y:S05]  /*fb90*/  @!P0 NANOSLEEP.SYNCS 0x989680 ;  /* 0x009896800000895d */ /* 0x002fea0003900000 */
[----:B------:R-:W1:Y:S02]  /*fba0*/  @!P0 SYNCS.PHASECHK.TRANS64 P0, [R9+URZ], R4 ;  /* 0x00000004090085a7 */ /* 0x000e64000800007f */
[----:B-1----:R-:W-:Y:S05]  /*fbb0*/  @!P0 BRA `(.L_x_403) ;  /* 0xfffffffc00f08947 */ /* 0x002fea000383ffff */
[----:B------:R-:W-:Y:S05]  /*fbc0*/  BRA `(.L_x_429) ;  /* 0xfffffff400007947 */ /* 0x000fea000383ffff */
.L_x_404:
[----:B0-----:R0:W1:Y:S02]  /*fbd0*/  SYNCS.PHASECHK.TRANS64.TRYWAIT P0, [R6+URZ], R5 ;  /* 0x00000005060075a7 */ /* 0x001064000800017f */
[----:B-1----:R-:W-:Y:S05]  /*fbe0*/  @!P0 NANOSLEEP.SYNCS 0x989680 ;  /* 0x009896800000895d */ /* 0x002fea0003900000 */
[----:B------:R-:W1:Y:S02]  /*fbf0*/  @!P0 SYNCS.PHASECHK.TRANS64 P0, [R6+URZ], R5 ;  /* 0x00000005060085a7 */ /* 0x000e64000800007f */
[----:B-1----:R-:W-:Y:S05]  /*fc00*/  @!P0 BRA `(.L_x_404) ;  /* 0xfffffffc00f08947 */ /* 0x002fea000383ffff */
[----:B------:R-:W-:Y:S05]  /*fc10*/  BRA `(.L_x_430) ;  /* 0xfffffff400107947 */ /* 0x000fea000383ffff */
.L_x_405:
[----:B0-----:R0:W1:Y:S02]  /*fc20*/  SYNCS.PHASECHK.TRANS64.TRYWAIT P0, [R9+URZ], R4 ;  /* 0x00000004090075a7 */ /* 0x001064000800017f */
[----:B-1----:R-:W-:Y:S05]  /*fc30*/  @!P0 NANOSLEEP.SYNCS 0x989680 ;  /* 0x009896800000895d */ /* 0x002fea0003900000 */
[----:B------:R-:W1:Y:S02]  /*fc40*/  @!P0 SYNCS.PHASECHK.TRANS64 P0, [R9+URZ], R4 ;  /* 0x00000004090085a7 */ /* 0x000e64000800007f */
[----:B-1----:R-:W-:Y:S05]  /*fc50*/  @!P0 BRA `(.L_x_405) ;  /* 0xfffffffc00f08947 */ /* 0x002fea000383ffff */
[----:B------:R-:W-:Y:S05]  /*fc60*/  BRA `(.L_x_431) ;  /* 0xfffffff400207947 */ /* 0x000fea000383ffff */
.L_x_406:
[----:B0-----:R0:W1:Y:S02]  /*fc70*/  SYNCS.PHASECHK.TRANS64.TRYWAIT P0, [R6+URZ], R5 ;  /* 0x00000005060075a7 */ /* 0x001064000800017f */
[----:B-1----:R-:W-:Y:S05]  /*fc80*/  @!P0 NANOSLEEP.SYNCS 0x989680 ;  /* 0x009896800000895d */ /* 0x002fea0003900000 */
[----:B------:R-:W1:Y:S02]  /*fc90*/  @!P0 SYNCS.PHASECHK.TRANS64 P0, [R6+URZ], R5 ;  /* 0x00000005060085a7 */ /* 0x000e64000800007f */
[----:B-1----:R-:W-:Y:S05]  /*fca0*/  @!P0 BRA `(.L_x_406) ;  /* 0xfffffffc00f08947 */ /* 0x002fea000383ffff */
[----:B------:R-:W-:Y:S05]  /*fcb0*/  BRA `(.L_x_432) ;  /* 0xfffffff400307947 */ /* 0x000fea000383ffff */
.L_x_407:
[----:B0-----:R0:W1:Y:S02]  /*fcc0*/  SYNCS.PHASECHK.TRANS64.TRYWAIT P0, [R9+URZ], R4 ;  /* 0x00000004090075a7 */ /* 0x001064000800017f */
[----:B-1----:R-:W-:Y:S05]  /*fcd0*/  @!P0 NANOSLEEP.SYNCS 0x989680 ;  /* 0x009896800000895d */ /* 0x002fea0003900000 */
[----:B------:R-:W1:Y:S02]  /*fce0*/  @!P0 SYNCS.PHASECHK.TRANS64 P0, [R9+URZ], R4 ;  /* 0x00000004090085a7 */ /* 0x000e64000800007f */
[----:B-1----:R-:W-:Y:S05]  /*fcf0*/  @!P0 BRA `(.L_x_407) ;  /* 0xfffffffc00f08947 */ /* 0x002fea000383ffff */
[----:B------:R-:W-:Y:S05]  /*fd00*/  BRA `(.L_x_433) ;  /* 0xfffffff400407947 */ /* 0x000fea000383ffff */
.L_x_408:
[----:B0-----:R0:W1:Y:S02]  /*fd10*/  SYNCS.PHASECHK.TRANS64.TRYWAIT P0, [R6+URZ], R5 ;  /* 0x00000005060075a7 */ /* 0x001064000800017f */
[----:B-1----:R-:W-:Y:S05]  /*fd20*/  @!P0 NANOSLEEP.SYNCS 0x989680 ;  /* 0x009896800000895d */ /* 0x002fea0003900000 */
[----:B------:R-:W1:Y:S02]  /*fd30*/  @!P0 SYNCS.PHASECHK.TRANS64 P0, [R6+URZ], R5 ;  /* 0x00000005060085a7 */ /* 0x000e64000800007f */
[----:B-1----:R-:W-:Y:S05]  /*fd40*/  @!P0 BRA `(.L_x_408) ;  /* 0xfffffffc00f08947 */ /* 0x002fea000383ffff */
[----:B------:R-:W-:Y:S05]  /*fd50*/  BRA `(.L_x_434) ;  /* 0xfffffff400507947 */ /* 0x000fea000383ffff */
.L_x_409:
[----:B0-----:R0:W1:Y:S02]  /*fd60*/  SYNCS.PHASECHK.TRANS64.TRYWAIT P0, [R9+URZ], R4 ;  /* 0x00000004090075a7 */ /* 0x001064000800017f */
[----:B-1----:R-:W-:Y:S05]  /*fd70*/  @!P0 NANOSLEEP.SYNCS 0x989680 ;  /* 0x009896800000895d */ /* 0x002fea0003900000 */
[----:B------:R-:W1:Y:S02]  /*fd80*/  @!P0 SYNCS.PHASECHK.TRANS64 P0, [R9+URZ], R4 ;  /* 0x00000004090085a7 */ /* 0x000e64000800007f */
[----:B-1----:R-:W-:Y:S05]  /*fd90*/  @!P0 BRA `(.L_x_409) ;  /* 0xfffffffc00f08947 */ /* 0x002fea000383ffff */
[----:B------:R-:W-:Y:S05]  /*fda0*/  BRA `(.L_x_435) ;  /* 0xfffffff400607947 */ /* 0x000fea000383ffff */
.L_x_410:
[----:B0-----:R0:W1:Y:S02]  /*fdb0*/  SYNCS.PHASECHK.TRANS64.TRYWAIT P0, [R6+URZ], R5 ;  /* 0x00000005060075a7 */ /* 0x001064000800017f */
[----:B-1----:R-:W-:Y:S05]  /*fdc0*/  @!P0 NANOSLEEP.SYNCS 0x989680 ;  /* 0x009896800000895d */ /* 0x002fea0003900000 */
[----:B------:R-:W1:Y:S02]  /*fdd0*/  @!P0 SYNCS.PHASECHK.TRANS64 P0, [R6+URZ], R5 ;  /* 0x00000005060085a7 */ /* 0x000e64000800007f */
[----:B-1----:R-:W-:Y:S05]  /*fde0*/  @!P0 BRA `(.L_x_410) ;  /* 0xfffffffc00f08947 */ /* 0x002fea000383ffff */
[----:B------:R-:W-:Y:S05]  /*fdf0*/  BRA `(.L_x_436) ;  /* 0xfffffff400707947 */ /* 0x000fea000383ffff */
.L_x_411:
[----:B0-----:R0:W1:Y:S02]  /*fe00*/  SYNCS.PHASECHK.TRANS64.TRYWAIT P0, [R9+URZ], R4 ;  /* 0x00000004090075a7 */ /* 0x001064000800017f */
[----:B-1----:R-:W-:Y:S05]  /*fe10*/  @!P0 NANOSLEEP.SYNCS 0x989680 ;  /* 0x009896800000895d */ /* 0x002fea0003900000 */
[----:B------:R-:W1:Y:S02]  /*fe20*/  @!P0 SYNCS.PHASECHK.TRANS64 P0, [R9+URZ], R4 ;  /* 0x00000004090085a7 */ /* 0x000e64000800007f */
[----:B-1----:R-:W-:Y:S05]  /*fe30*/  @!P0 BRA `(.L_x_411) ;  /* 0xfffffffc00f08947 */ /* 0x002fea000383ffff */
[----:B------:R-:W-:Y:S05]  /*fe40*/  BRA `(.L_x_437) ;  /* 0xfffffff400807947 */ /* 0x000fea000383ffff */
.L_x_412:
[----:B0-----:R0:W1:Y:S02]  /*fe50*/  SYNCS.PHASECHK.TRANS64.TRYWAIT P0, [R6+URZ], R5 ;  /* 0x00000005060075a7 */ /* 0x001064000800017f */
[----:B-1----:R-:W-:Y:S05]  /*fe60*/  @!P0 NANOSLEEP.SYNCS 0x989680 ;  /* 0x009896800000895d */ /* 0x002fea0003900000 */
[----:B------:R-:W1:Y:S02]  /*fe70*/  @!P0 SYNCS.PHASECHK.TRANS64 P0, [R6+URZ], R5 ;  /* 0x00000005060085a7 */ /* 0x000e64000800007f */
[----:B-1----:R-:W-:Y:S05]  /*fe80*/  @!P0 BRA `(.L_x_412) ;  /* 0xfffffffc00f08947 */ /* 0x002fea000383ffff */
[----:B------:R-:W-:Y:S05]  /*fe90*/  BRA `(.L_x_438) ;  /* 0xfffffff400907947 */ /* 0x000fea000383ffff */
.L_x_413:
[----:B0-----:R0:W1:Y:S02]  /*fea0*/  SYNCS.PHASECHK.TRANS64.TRYWAIT P0, [R9+URZ], R4 ;  /* 0x00000004090075a7 */ /* 0x001064000800017f */
[----:B-1----:R-:W-:Y:S05]  /*feb0*/  @!P0 NANOSLEEP.SYNCS 0x989680 ;  /* 0x009896800000895d */ /* 0x002fea0003900000 */
[----:B------:R-:W1:Y:S02]  /*fec0*/  @!P0 SYNCS.PHASECHK.TRANS64 P0, [R9+URZ], R4 ;  /* 0x00000004090085a7 */ /* 0x000e64000800007f */
[----:B-1----:R-:W-:Y:S05]  /*fed0*/  @!P0 BRA `(.L_x_413) ;  /* 0xfffffffc00f08947 */ /* 0x002fea000383ffff */
[----:B------:R-:W-:Y:S05]  /*fee0*/  BRA `(.L_x_439) ;  /* 0xfffffff400a07947 */ /* 0x000fea000383ffff */
.L_x_414:
[----:B0-----:R0:W1:Y:S02]  /*fef0*/  SYNCS.PHASECHK.TRANS64.TRYWAIT P0, [R6+URZ], R5 ;  /* 0x00000005060075a7 */ /* 0x001064000800017f */
[----:B-1----:R-:W-:Y:S05]  /*ff00*/  @!P0 NANOSLEEP.SYNCS 0x989680 ;  /* 0x009896800000895d */ /* 0x002fea0003900000 */
[----:B------:R-:W1:Y:S02]  /*ff10*/  @!P0 SYNCS.PHASECHK.TRANS64 P0, [R6+URZ], R5 ;  /* 0x00000005060085a7 */ /* 0x000e64000800007f */
[----:B-1----:R-:W-:Y:S05]  /*ff20*/  @!P0 BRA `(.L_x_414) ;  /* 0xfffffffc00f08947 */ /* 0x002fea000383ffff */
[----:B------:R-:W-:Y:S05]  /*ff30*/  BRA `(.L_x_440) ;  /* 0xfffffff400b07947 */ /* 0x000fea000383ffff */
.L_x_415:
[----:B0-----:R0:W1:Y:S02]  /*ff40*/  SYNCS.PHASECHK.TRANS64.TRYWAIT P0, [R9+URZ], R4 ;  /* 0x00000004090075a7 */ /* 0x001064000800017f */
[----:B-1----:R-:W-:Y:S05]  /*ff50*/  @!P0 NANOSLEEP.SYNCS 0x989680 ;  /* 0x009896800000895d */ /* 0x002fea0003900000 */
[----:B------:R-:W1:Y:S02]  /*ff60*/  @!P0 SYNCS.PHASECHK.TRANS64 P0, [R9+URZ], R4 ;  /* 0x00000004090085a7 */ /* 0x000e64000800007f */
[----:B-1----:R-:W-:Y:S05]  /*ff70*/  @!P0 BRA `(.L_x_415) ;  /* 0xfffffffc00f08947 */ /* 0x002fea000383ffff */
[----:B------:R-:W-:Y:S05]  /*ff80*/  BRA `(.L_x_441) ;  /* 0xfffffff400c07947 */ /* 0x000fea000383ffff */
.L_x_416:
[----:B0-----:R0:W1:Y:S02]  /*ff90*/  SYNCS.PHASECHK.TRANS64.TRYWAIT P0, [R6+URZ], R5 ;  /* 0x00000005060075a7 */ /* 0x001064000800017f */
[----:B-1----:R-:W-:Y:S05]  /*ffa0*/  @!P0 NANOSLEEP.SYNCS 0x989680 ;  /* 0x009896800000895d */ /* 0x002fea0003900000 */
[----:B------:R-:W1:Y:S02]  /*ffb0*/  @!P0 SYNCS.PHASECHK.TRANS64 P0, [R6+URZ], R5 ;  /* 0x00000005060085a7 */ /* 0x000e64000800007f */
[----:B-1----:R-:W-:Y:S05]  /*ffc0*/  @!P0 BRA `(.L_x_416) ;  /* 0xfffffffc00f08947 */ /* 0x002fea000383ffff */
[----:B------:R-:W-:Y:S05]  /*ffd0*/  BRA `(.L_x_442) ;  /* 0xfffffff400d07947 */ /* 0x000fea000383ffff */
.L_x_417:
[----:B0-----:R0:W1:Y:S02]  /*ffe0*/  SYNCS.PHASECHK.TRANS64.TRYWAIT P0, [R9+URZ], R4 ;  /* 0x00000004090075a7 */ /* 0x001064000800017f */
[----:B-1----:R-:W-:Y:S05]  /*fff0*/  @!P0 NANOSLEEP.SYNCS 0x989680 ;  /* 0x009896800000895d */ /* 0x002fea0003900000 */
[----:B------:R-:W1:Y:S02]  /*10000*/  @!P0 SYNCS.PHASECHK.TRANS64 P0, [R9+URZ], R4 ;  /* 0x00000004090085a7 */ /* 0x000e64000800007f */
[----:B-1----:R-:W-:Y:S05]  /*10010*/  @!P0 BRA `(.L_x_417) ;  /* 0xfffffffc00f08947 */ /* 0x002fea000383ffff */
[----:B------:R-:W-:Y:S05]  /*10020*/  BRA `(.L_x_443) ;  /* 0xfffffff400e07947 */ /* 0x000fea000383ffff */
.L_x_418:
[----:B0-----:R0:W1:Y:S02]  /*10030*/  SYNCS.PHASECHK.TRANS64.TRYWAIT P0, [R6+URZ], R5 ;  /* 0x00000005060075a7 */ /* 0x001064000800017f */
[----:B-1----:R-:W-:Y:S05]  /*10040*/  @!P0 NANOSLEEP.SYNCS 0x989680 ;  /* 0x009896800000895d */ /* 0x002fea0003900000 */
[----:B------:R-:W1:Y:S02]  /*10050*/  @!P0 SYNCS.PHASECHK.TRANS64 P0, [R6+URZ], R5 ;  /* 0x00000005060085a7 */ /* 0x000e64000800007f */
[----:B-1----:R-:W-:Y:S05]  /*10060*/  @!P0 BRA `(.L_x_418) ;  /* 0xfffffffc00f08947 */ /* 0x002fea000383ffff */
[----:B------:R-:W-:Y:S05]  /*10070*/  BRA `(.L_x_444) ;  /* 0xfffffff400f07947 */ /* 0x000fea000383ffff */
.L_x_419:
[----:B-1----:R1:W2:Y:S02]  /*10080*/  SYNCS.PHASECHK.TRANS64.TRYWAIT P0, [R9+URZ], R4 ;  /* 0x00000004090075a7 */ /* 0x0022a4000800017f */
[----:B--2---:R-:W-:Y:S05]  /*10090*/  @!P0 NANOSLEEP.SYNCS 0x989680 ;  /* 0x009896800000895d */ /* 0x004fea0003900000 */
[----:B------:R-:W2:Y:S02]  /*100a0*/  @!P0 SYNCS.PHASECHK.TRANS64 P0, [R9+URZ], R4 ;  /* 0x00000004090085a7 */ /* 0x000ea4000800007f */
[----:B--2---:R-:W-:Y:S05]  /*100b0*/  @!P0 BRA `(.L_x_419) ;  /* 0xfffffffc00f08947 */ /* 0x004fea000383ffff */
[----:B------:R-:W-:Y:S05]  /*100c0*/  BRA `(.L_x_445) ;  /* 0xfffffff400f87947 */ /* 0x000fea000383ffff */
.L_x_446:
[----:B------:R-:W-:-:S00]  /*100d0*/  BRA `(.L_x_446) ;  /* 0xfffffffc00fc7947 */ /* 0x000fc0000383ffff */
[----:B------:R-:W-:-:S00]  /*100e0*/  NOP ;  /* 0x0000000000007918 */ /* 0x000fc00000000000 */
        /* <DEDUP_REMOVED lines=9> */
.L_x_447:


//--------------------- .nv.global.init           --------------------------
	.section	.nv.global.init,"aw",@progbits
.nv.global.init:
	.type		$str$22,@object
	.size		$str$22,($str$23 - $str$22)
$str$22:
        /*0000*/ 	.byte	0x6b, 0x5f, 0x74, 0x69, 0x6c, 0x65, 0x5f, 0x63, 0x6f, 0x75, 0x6e, 0x74, 0x20, 0x3e, 0x3d, 0x20
        /*0010*/ 	.byte	0x31, 0x00
	.type		$str$23,@object
	.size		$str$23,(__unnamed_1 - $str$23)
$str$23:
        /*0012*/ 	.byte	0x2f, 0x74, 0x6d, 0x70, 0x2f, 0x63, 0x75, 0x74, 0x6c, 0x61, 0x73, 0x73, 0x5f, 0x73, 0x77, 0x65
        /*0022*/ 	.byte	0x65, 0x70, 0x5f, 0x73, 0x72, 0x63, 0x2f, 0x69, 0x6e, 0x63, 0x6c, 0x75, 0x64, 0x65, 0x2f, 0x63
        /*0032*/ 	.byte	0x75, 0x74, 0x6c, 0x61, 0x73, 0x73, 0x2f, 0x67, 0x65, 0x6d, 0x6d, 0x2f, 0x63, 0x6f, 0x6c, 0x6c
        /*0042*/ 	.byte	0x65, 0x63, 0x74, 0x69, 0x76, 0x65, 0x2f, 0x73, 0x6d, 0x39, 0x30, 0x5f, 0x6d, 0x6d, 0x61, 0x5f
        /*0052*/ 	.byte	0x74, 0x6d, 0x61, 0x5f, 0x67, 0x6d, 0x6d, 0x61, 0x5f, 0x73, 0x73, 0x5f, 0x77, 0x61, 0x72, 0x70
        /*0062*/ 	.byte	0x73, 0x70, 0x65, 0x63, 0x69, 0x61, 0x6c, 0x69, 0x7a, 0x65, 0x64, 0x2e, 0x68, 0x70, 0x70, 0x00
	.type		__unnamed_1,@object
	.size		__unnamed_1,(.L_0 - __unnamed_1)
__unnamed_1:
        /*0072*/ 	.byte	0x76, 0x6f, 0x69, 0x64, 0x20, 0x63, 0x75, 0x74, 0x6c, 0x61, 0x73, 0x73, 0x3a, 0x3a, 0x67, 0x65
        /* <DEDUP_REMOVED lines=179> */
        /*0bb2*/ 	.byte	0x65, 0x3a, 0x3a, 0x69, 0x64, 0x65, 0x6e, 0x74, 0x69, 0x74, 0x79, 0x5d, 0x00
.L_0:


//--------------------- .nv.shared._ZN7cutlass13device_kernelINS_4gemm6kernel13GemmUniversalIN4cute5tupleIJiiiiEEENS1_10collective13CollectiveMmaINS1_34MainloopSm90TmaGmmaWarpSpecializedILi19ENS5_IJNS4_1CILi1EEESB_SB_EEENS1_35KernelTmaWarpSpecializedCooperativeEEENS5_IJNSA_ILi192EEENSA_ILi176EEENSA_ILi16EEEEEENS_6half_tENS5_IJlSB_lEEESJ_SK_NS4_8TiledMMAINS4_8MMA_AtomIJNS4_4SM904GMMA25MMA_64x16x16_F32F16F16_SSILNSO_5MajorE0ELSQ_0ELNSO_7ScaleInE1ELSR_1EEEEEENS4_6LayoutINS5_IJNSA_ILi2EEESB_SB_EEENS5_IJSB_NSA_ILi0EEESX_EEEEENS5_IJNS4_10UnderscoreES10_S10_EEEEENS4_13SM90_TMA_LOADENS4_14ComposedLayoutINS4_7SwizzleILi1ELi4ELi3EEENS4_18smem_ptr_flag_bitsILi16EEENSU_INS5_IJNSA_ILi8EEESH_EEENS5_IJSH_SB_EEEEEEEvNS4_8identityES13_S1D_vS1E_EENS_8epilogue10collective6detail29Sm90TmaWarpSpecializedAdapterINS1H_15DefaultEpilogueISJ_SK_SK_NS1G_6thread17LinearCombinationISJ_Li1EffLNS1L_9ScaleType4KindE0ELNS_15FloatRoundStyleE2ESJ_EENS1_15EpilogueDefaultEEEEEvvEEEEvNT_6ParamsE --------------------------
	.section	.nv.shared._ZN7cutlass13device_kernelINS_4gemm6kernel13GemmUniversalIN4cute5tupleIJiiiiEEENS1_10collective13CollectiveMmaINS1_34MainloopSm90TmaGmmaWarpSpecializedILi19ENS5_IJNS4_1CILi1EEESB_SB_EEENS1_35KernelTmaWarpSpecializedCooperativeEEENS5_IJNSA_ILi192EEENSA_ILi176EEENSA_ILi16EEEEEENS_6half_tENS5_IJlSB_lEEESJ_SK_NS4_8TiledMMAINS4_8MMA_AtomIJNS4_4SM904GMMA25MMA_64x16x16_F32F16F16_SSILNSO_5MajorE0ELSQ_0ELNSO_7ScaleInE1ELSR_1EEEEEENS4_6LayoutINS5_IJNSA_ILi2EEESB_SB_EEENS5_IJSB_NSA_ILi0EEESX_EEEEENS5_IJNS4_10UnderscoreES10_S10_EEEEENS4_13SM90_TMA_LOADENS4_14ComposedLayoutINS4_7SwizzleILi1ELi4ELi3EEENS4_18smem_ptr_flag_bitsILi16EEENSU_INS5_IJNSA_ILi8EEESH_EEENS5_IJSH_SB_EEEEEEEvNS4_8identityES13_S1D_vS1E_EENS_8epilogue10collective6detail29Sm90TmaWarpSpecializedAdapterINS1H_15DefaultEpilogueISJ_SK_SK_NS1G_6thread17LinearCombinationISJ_Li1EffLNS1L_9ScaleType4KindE0ELNS_15FloatRoundStyleE2ESJ_EENS1_15EpilogueDefaultEEEEEvvEEEEvNT_6ParamsE,"aw",@nobits
	.sectionflags	@""
	.align	16
	.zero		1024


//--------------------- .nv.shared.reserved.0     --------------------------
	.section	.nv.shared.reserved.0,"aw",@nobits
	.weak		__nv_reservedSMEM_offset_0_alias
	.size		__nv_reservedSMEM_offset_0_alias, 0, 0
	.other		__nv_reservedSMEM_offset_0_alias,@"STO_CUDA_RESERVED_SHARED STV_DEFAULT"
__nv_reservedSMEM_offset_0_alias:
	.zero		0


//--------------------- .nv.global                --------------------------
	.section	.nv.global,"aw",@nobits
.nv.global:
	.type		_ZN39_INTERNAL_b4fd0b4d_4_k_cu_1d0bb83b_89264cute1_E,@object
	.size		_ZN39_INTERNAL_b4fd0b4d_4_k_cu_1d0bb83b_89264cute1_E,(_ZN39_INTERNAL_b4fd0b4d_4_k_cu_1d0bb83b_89264cuda3std3__45__cpo6cbeginE - _ZN39_INTERNAL_b4fd0b4d_4_k_cu_1d0bb83b_89264cute1_E)
_ZN39_INTERNAL_b4fd0b4d_4_k_cu_1d0bb83b_89264cute1_E:
	.zero		1
	.type		_ZN39_INTERNAL_b4fd0b4d_4_k_cu_1d0bb83b_89264cuda3std3__45__cpo6cbeginE,@object
	.size		_ZN39_INTERNAL_b4fd0b4d_4_k_cu_1d0bb83b_89264cuda3std3__45__cpo6cbeginE,(_ZN39_INTERNAL_b4fd0b4d_4_k_cu_1d0bb83b_89264cuda3std3__48in_placeE - _ZN39_INTERNAL_b4fd0b4d_4_k_cu_1d0bb83b_89264cuda3std3__45__cpo6cbeginE)
_ZN39_INTERNAL_b4fd0b4d_4_k_cu_1d0bb83b_89264cuda3std3__45__cpo6cbeginE:
	.zero		1
	.type		_ZN39_INTERNAL_b4fd0b4d_4_k_cu_1d0bb83b_89264cuda3std3__48in_placeE,@object
	.size		_ZN39_INTERNAL_b4fd0b4d_4_k_cu_1d0bb83b_89264cuda3std3__48in_placeE,(_ZN39_INTERNAL_b4fd0b4d_4_k_cu_1d0bb83b_89264cuda3std6ranges3__45__cpo9iter_moveE - _ZN39_INTERNAL_b4fd0b4d_4_k_cu_1d0bb83b_89264cuda3std3__48in_placeE)
_ZN39_INTERNAL_b4fd0b4d_4_k_cu_1d0bb83b_89264cuda3std3__48in_placeE:
	.zero		1
	.type		_ZN39_INTERNAL_b4fd0b4d_4_k_cu_1d0bb83b_89264cuda3std6ranges3__45__cpo9iter_moveE,@object
	.size		_ZN39_INTERNAL_b4fd0b4d_4_k_cu_1d0bb83b_89264cuda3std6ranges3__45__cpo9iter_moveE,(_ZN39_INTERNAL_b4fd0b4d_4_k_cu_1d0bb83b_89264cuda3std3__45__cpo5beginE - _ZN39_INTERNAL_b4fd0b4d_4_k_cu_1d0bb83b_89264cuda3std6ranges3__45__cpo9iter_moveE)
_ZN39_INTERNAL_b4fd0b4d_4_k_cu_1d0bb83b_89264cuda3std6ranges3__45__cpo9iter_moveE:
	.zero		1
	.type		_ZN39_INTERNAL_b4fd0b4d_4_k_cu_1d0bb83b_89264cuda3std3__45__cpo5beginE,@object
	.size		_ZN39_INTERNAL_b4fd0b4d_4_k_cu_1d0bb83b_89264cuda3std3__45__cpo5beginE,(_ZN39_INTERNAL_b4fd0b4d_4_k_cu_1d0bb83b_89264cuda3std3__441_GLOBAL__N__b4fd0b4d_4_k_cu_1d0bb83b_89266ignoreE - _ZN39_INTERNAL_b4fd0b4d_4_k_cu_1d0bb83b_89264cuda3std3__45__cpo5beginE)
_ZN39_INTERNAL_b4fd0b4d_4_k_cu_1d0bb83b_89264cuda3std3__45__cpo5beginE:
	.zero		1
	.type		_ZN39_INTERNAL_b4fd0b4d_4_k_cu_1d0bb83b_89264cuda3std3__441_GLOBAL__N__b4fd0b4d_4_k_cu_1d0bb83b_89266ignoreE,@object
	.size		_ZN39_INTERNAL_b4fd0b4d_4_k_cu_1d0bb83b_89264cuda3std3__441_GLOBAL__N__b4fd0b4d_4_k_cu_1d0bb83b_89266ignoreE,(_ZN39_INTERNAL_b4fd0b4d_4_k_cu_1d0bb83b_89264cute7productE - _ZN39_INTERNAL_b4fd0b4d_4_k_cu_1d0bb83b_89264cuda3std3__441_GLOBAL__N__b4fd0b4d_4_k_cu_1d0bb83b_89266ignoreE)
_ZN39_INTERNAL_b4fd0b4d_4_k_cu_1d0bb83b_89264cuda3std3__441_GLOBAL__N__b4fd0b4d_4_k_cu_1d0bb83b_89266ignoreE:
	.zero		1
	.type		_ZN39_INTERNAL_b4fd0b4d_4_k_cu_1d0bb83b_89264cute7productE,@object
	.size		_ZN39_INTERNAL_b4fd0b4d_4_k_cu_1d0bb83b_89264cute7productE,(_ZN39_INTERNAL_b4fd0b4d_4_k_cu_1d0bb83b_89264cuda3std3__45__cpo3endE - _ZN39_INTERNAL_b4fd0b4d_4_k_cu_1d0bb83b_89264cute7productE)
_ZN39_INTERNAL_b4fd0b4d_4_k_cu_1d0bb83b_89264cute7productE:
	.zero		1
	.type		_ZN39_INTERNAL_b4fd0b4d_4_k_cu_1d0bb83b_89264cuda3std3__45__cpo3endE,@object
	.size		_ZN39_INTERNAL_b4fd0b4d_4_k_cu_1d0bb83b_89264cuda3std3__45__cpo3endE,(_ZN39_INTERNAL_b4fd0b4d_4_k_cu_1d0bb83b_89264cuda3std3__419piecewise_constructE - _ZN39_INTERNAL_b4fd0b4d_4_k_cu_1d0bb83b_89264cuda3std3__45__cpo3endE)
_ZN39_INTERNAL_b4fd0b4d_4_k_cu_1d0bb83b_89264cuda3std3__45__cpo3endE:
	.zero		1
	.type		_ZN39_INTERNAL_b4fd0b4d_4_k_cu_1d0bb83b_89264cuda3std3__419piecewise_constructE,@object
	.size		_ZN39_INTERNAL_b4fd0b4d_4_k_cu_1d0bb83b_89264cuda3std3__419piecewise_constructE,(_ZN39_INTERNAL_b4fd0b4d_4_k_cu_1d0bb83b_89264cuda3std3__45__cpo4cendE - _ZN39_INTERNAL_b4fd0b4d_4_k_cu_1d0bb83b_89264cuda3std3__419piecewise_constructE)
_ZN39_INTERNAL_b4fd0b4d_4_k_cu_1d0bb83b_89264cuda3std3__419piecewise_constructE:
	.zero		1
	.type		_ZN39_INTERNAL_b4fd0b4d_4_k_cu_1d0bb83b_89264cuda3std3__45__cpo4cendE,@object
	.size		_ZN39_INTERNAL_b4fd0b4d_4_k_cu_1d0bb83b_89264cuda3std3__45__cpo4cendE,(_ZN39_INTERNAL_b4fd0b4d_4_k_cu_1d0bb83b_89264cuda3std6ranges3__45__cpo4swapE - _ZN39_INTERNAL_b4fd0b4d_4_k_cu_1d0bb83b_89264cuda3std3__45__cpo4cendE)
_ZN39_INTERNAL_b4fd0b4d_4_k_cu_1d0bb83b_89264cuda3std3__45__cpo4cendE:
	.zero		1
	.type		_ZN39_INTERNAL_b4fd0b4d_4_k_cu_1d0bb83b_89264cuda3std6ranges3__45__cpo4swapE,@object
	.size		_ZN39_INTERNAL_b4fd0b4d_4_k_cu_1d0bb83b_89264cuda3std6ranges3__45__cpo4swapE,(.L_8 - _ZN39_INTERNAL_b4fd0b4d_4_k_cu_1d0bb83b_89264cuda3std6ranges3__45__cpo4swapE)
_ZN39_INTERNAL_b4fd0b4d_4_k_cu_1d0bb83b_89264cuda3std6ranges3__45__cpo4swapE:
	.zero		1
.L_8:


//--------------------- .nv.constant0._ZN7cutlass13device_kernelINS_4gemm6kernel13GemmUniversalIN4cute5tupleIJiiiiEEENS1_10collective13CollectiveMmaINS1_34MainloopSm90TmaGmmaWarpSpecializedILi19ENS5_IJNS4_1CILi1EEESB_SB_EEENS1_35KernelTmaWarpSpecializedCooperativeEEENS5_IJNSA_ILi192EEENSA_ILi176EEENSA_ILi16EEEEEENS_6half_tENS5_IJlSB_lEEESJ_SK_NS4_8TiledMMAINS4_8MMA_AtomIJNS4_4SM904GMMA25MMA_64x16x16_F32F16F16_SSILNSO_5MajorE0ELSQ_0ELNSO_7ScaleInE1ELSR_1EEEEEENS4_6LayoutINS5_IJNSA_ILi2EEESB_SB_EEENS5_IJSB_NSA_ILi0EEESX_EEEEENS5_IJNS4_10UnderscoreES10_S10_EEEEENS4_13SM90_TMA_LOADENS4_14ComposedLayoutINS4_7SwizzleILi1ELi4ELi3EEENS4_18smem_ptr_flag_bitsILi16EEENSU_INS5_IJNSA_ILi8EEESH_EEENS5_IJSH_SB_EEEEEEEvNS4_8identityES13_S1D_vS1E_EENS_8epilogue10collective6detail29Sm90TmaWarpSpecializedAdapterINS1H_15DefaultEpilogueISJ_SK_SK_NS1G_6thread17LinearCombinationISJ_Li1EffLNS1L_9ScaleType4KindE0ELNS_15FloatRoundStyleE2ESJ_EENS1_15EpilogueDefaultEEEEEvvEEEEvNT_6ParamsE --------------------------
	.section	.nv.constant0._ZN7cutlass13device_kernelINS_4gemm6kernel13GemmUniversalIN4cute5tupleIJiiiiEEENS1_10collective13CollectiveMmaINS1_34MainloopSm90TmaGmmaWarpSpecializedILi19ENS5_IJNS4_1CILi1EEESB_SB_EEENS1_35KernelTmaWarpSpecializedCooperativeEEENS5_IJNSA_ILi192EEENSA_ILi176EEENSA_ILi16EEEEEENS_6half_tENS5_IJlSB_lEEESJ_SK_NS4_8TiledMMAINS4_8MMA_AtomIJNS4_4SM904GMMA25MMA_64x16x16_F32F16F16_SSILNSO_5MajorE0ELSQ_0ELNSO_7ScaleInE1ELSR_1EEEEEENS4_6LayoutINS5_IJNSA_ILi2EEESB_SB_EEENS5_IJSB_NSA_ILi0EEESX_EEEEENS5_IJNS4_10UnderscoreES10_S10_EEEEENS4_13SM90_TMA_LOADENS4_14ComposedLayoutINS4_7SwizzleILi1ELi4ELi3EEENS4_18smem_ptr_flag_bitsILi16EEENSU_INS5_IJNSA_ILi8EEESH_EEENS5_IJSH_SB_EEEEEEEvNS4_8identityES13_S1D_vS1E_EENS_8epilogue10collective6detail29Sm90TmaWarpSpecializedAdapterINS1H_15DefaultEpilogueISJ_SK_SK_NS1G_6thread17LinearCombinationISJ_Li1EffLNS1L_9ScaleType4KindE0ELNS_15FloatRoundStyleE2ESJ_EENS1_15EpilogueDefaultEEEEEvvEEEEvNT_6ParamsE,"a",@progbits
	.sectionflags	@""
	.align	4
.nv.constant0._ZN7cutlass13device_kernelINS_4gemm6kernel13GemmUniversalIN4cute5tupleIJiiiiEEENS1_10collective13CollectiveMmaINS1_34MainloopSm90TmaGmmaWarpSpecializedILi19ENS5_IJNS4_1CILi1EEESB_SB_EEENS1_35KernelTmaWarpSpecializedCooperativeEEENS5_IJNSA_ILi192EEENSA_ILi176EEENSA_ILi16EEEEEENS_6half_tENS5_IJlSB_lEEESJ_SK_NS4_8TiledMMAINS4_8MMA_AtomIJNS4_4SM904GMMA25MMA_64x16x16_F32F16F16_SSILNSO_5MajorE0ELSQ_0ELNSO_7ScaleInE1ELSR_1EEEEEENS4_6LayoutINS5_IJNSA_ILi2EEESB_SB_EEENS5_IJSB_NSA_ILi0EEESX_EEEEENS5_IJNS4_10UnderscoreES10_S10_EEEEENS4_13SM90_TMA_LOADENS4_14ComposedLayoutINS4_7SwizzleILi1ELi4ELi3EEENS4_18smem_ptr_flag_bitsILi16EEENSU_INS5_IJNSA_ILi8EEESH_EEENS5_IJSH_SB_EEEEEEEvNS4_8identityES13_S1D_vS1E_EENS_8epilogue10collective6detail29Sm90TmaWarpSpecializedAdapterINS1H_15DefaultEpilogueISJ_SK_SK_NS1G_6thread17LinearCombinationISJ_Li1EffLNS1L_9ScaleType4KindE0ELNS_15FloatRoundStyleE2ESJ_EENS1_15EpilogueDefaultEEEEEvvEEEEvNT_6ParamsE:
	.zero		1664


//--------------------- SYMBOLS --------------------------

	.type		.nv.reservedSmem.offset0,@object
	.size		.nv.reservedSmem.offset0,0x4
	.type		__assertfail,@function
